def matmul_kernel(
    a_ptr,
    b_ptr,
    c_ptr,
    M,
    N,
    K,
    stride_am,
    stride_ak,
    stride_bk,
    stride_bn,
    stride_cm,
    stride_cn,
    BLOCK_M: tl.constexpr,
    BLOCK_N: tl.constexpr,
    BLOCK_K: tl.constexpr,
    GROUP_M: tl.constexpr,
):
    pid = tl.program_id(axis=0)
    num_pid_m = tl.cdiv(M, BLOCK_M)
    num_pid_n = tl.cdiv(N, BLOCK_N)
    num_pid_in_group = GROUP_M * num_pid_n
    group_id = pid // num_pid_in_group
    first_pid_m = group_id * GROUP_M
    group_size_m = min(num_pid_m - first_pid_m, GROUP_M)
    pid_m = first_pid_m + ((pid % num_pid_in_group) % group_size_m)
    pid_n = (pid % num_pid_in_group) // group_size_m

    offs_am = (pid_m * BLOCK_M + tl.arange(0, BLOCK_M)) % M
    offs_bn = (pid_n * BLOCK_N + tl.arange(0, BLOCK_N)) % N
    offs_k = tl.arange(0, BLOCK_K)
    a_ptrs = a_ptr + offs_am[:, None] * stride_am + offs_k[None, :] * stride_ak
    b_ptrs = b_ptr + offs_k[:, None] * stride_bk + offs_bn[None, :] * stride_bn

    acc = tl.zeros((BLOCK_M, BLOCK_N), dtype=tl.float32)
    for kk in range(0, tl.cdiv(K, BLOCK_K)):
        a = tl.load(a_ptrs, mask=offs_k[None, :] < K - kk * BLOCK_K, other=0.0)
        b = tl.load(b_ptrs, mask=offs_k[:, None] < K - kk * BLOCK_K, other=0.0)
        acc = tl.dot(a, b, acc)
        a_ptrs += BLOCK_K * stride_ak
        b_ptrs += BLOCK_K * stride_bk

    c = acc.to(c_ptr.dtype.element_ty)
    offs_cm = pid_m * BLOCK_M + tl.arange(0, BLOCK_M)
    offs_cn = pid_n * BLOCK_N + tl.arange(0, BLOCK_N)
    c_ptrs = c_ptr + offs_cm[:, None] * stride_cm + offs_cn[None, :] * stride_cn
    mask = (offs_cm[:, None] < M) & (offs_cn[None, :] < N)
    tl.store(c_ptrs, c, mask=mask)

# config = {"BLOCK_K": 128, "BLOCK_M": 128, "BLOCK_N": 64, "GROUP_M": 8, "arch": "sm_100", "dtype": "bf16", "num_ctas": 2, "num_stages": 3, "num_warps": 4}
# arch = sm_100


// ===== COMPILED SASS (sm_100a) =====

	.target	sm_100a

	.elftype	@"ET_EXEC"


//--------------------- .note.nv.tkinfo           --------------------------
	.section	.note.nv.tkinfo,"",@"SHT_NOTE"
	.sectionflags	@"SHF_NOTE_NV_TKINFO"
	.tkinfo
        /*0018*/ 	.word	0x00000081
        /*0030*/ 	.string	""
        /*0030*/ 	.string	"ptxas-blackwell"
        /*0030*/ 	.string	"Cuda compilation tools, release 12.9, V12.9.86"
        /*0030*/ 	.string	"Build cuda_12.9.r12.9/compiler.36037853_0"
        /*0030*/ 	.string	"-v  -suppress-debug-info  -lineinfo  -arch sm_100a "



//--------------------- .note.nv.cuver            --------------------------
	.section	.note.nv.cuver,"",@"SHT_NOTE"
	.sectionflags	@"SHF_NOTE_NV_CUVER"
        /*0018*/ 	.short	0x0001
        /*001a*/ 	.short	0x0064
        /*001c*/ 	.short	0x0001
        /*001e*/ 	.short	0x0000
        /*0020*/ 	.short	0x0001
        /*0022*/ 	.short	0x0000


//--------------------- .nv.info                  --------------------------
	.section	.nv.info,"",@"SHT_CUDA_INFO"
	.align	4


	//----- nvinfo : EIATTR_REGCOUNT
	.align		4
        /*0000*/ 	.byte	0x04, 0x2f
        /*0002*/ 	.short	(.L_6 - .L_5)
	.align		4
.L_5:
        /*0004*/ 	.word	index@(matmul_kernel)
        /*0008*/ 	.word	0x000000ff


	//----- nvinfo : EIATTR_FRAME_SIZE
	.align		4
.L_6:
        /*000c*/ 	.byte	0x04, 0x11
        /*000e*/ 	.short	(.L_8 - .L_7)
	.align		4
.L_7:
        /*0010*/ 	.word	index@($__internal_2_$__cuda_sm10x_tcgen05_guardrail_trap_unallocated_columns_being_dealloced)
        /*0014*/ 	.word	0x00000058


	//----- nvinfo : EIATTR_FRAME_SIZE
	.align		4
.L_8:
        /*0018*/ 	.byte	0x04, 0x11
        /*001a*/ 	.short	(.L_10 - .L_9)
	.align		4
.L_9:
        /*001c*/ 	.word	index@($__internal_1_$__cuda_sm10x_tcgen05_guardrail_trap_phase_invalid_during_alloc)
        /*0020*/ 	.word	0x00000058


	//----- nvinfo : EIATTR_FRAME_SIZE
	.align		4
.L_10:
        /*0024*/ 	.byte	0x04, 0x11
        /*0026*/ 	.short	(.L_12 - .L_11)
	.align		4
.L_11:
        /*0028*/ 	.word	index@($__internal_0_$__cuda_sm10x_tcgen05_guardrail_trap_col_being_dealloced_not_returned_by_alloc)
        /*002c*/ 	.word	0x00000058


	//----- nvinfo : EIATTR_FRAME_SIZE
	.align		4
.L_12:
        /*0030*/ 	.byte	0x04, 0x11
        /*0032*/ 	.short	(.L_14 - .L_13)
	.align		4
.L_13:
        /*0034*/ 	.word	index@(matmul_kernel)
        /*0038*/ 	.word	0x00000058


	//----- nvinfo : EIATTR_MIN_STACK_SIZE
	.align		4
.L_14:
        /*003c*/ 	.byte	0x04, 0x12
        /*003e*/ 	.short	(.L_16 - .L_15)
	.align		4
.L_15:
        /*0040*/ 	.word	index@(matmul_kernel)
        /*0044*/ 	.word	0x00000058
.L_16:


//--------------------- .nv.info.matmul_kernel    --------------------------
	.section	.nv.info.matmul_kernel,"",@"SHT_CUDA_INFO"
	.sectionflags	@""
	.align	4


	//----- nvinfo : EIATTR_CUDA_API_VERSION
	.align		4
        /*0000*/ 	.byte	0x04, 0x37
        /*0002*/ 	.short	(.L_18 - .L_17)
.L_17:
        /*0004*/ 	.word	0x00000081


	//----- nvinfo : EIATTR_KPARAM_INFO
	.align		4
.L_18:
        /*0008*/ 	.byte	0x04, 0x17
        /*000a*/ 	.short	(.L_20 - .L_19)
.L_19:
        /*000c*/ 	.word	0x00000000
        /*0010*/ 	.short	0x000d
        /*0012*/ 	.short	0x0048
        /*0014*/ 	.byte	0x00, 0xf4, 0x21, 0x00


	//----- nvinfo : EIATTR_KPARAM_INFO
	.align		4
.L_20:
        /*0018*/ 	.byte	0x04, 0x17
        /*001a*/ 	.short	(.L_22 - .L_21)
.L_21:
        /*001c*/ 	.word	0x00000000
        /*0020*/ 	.short	0x000c
        /*0022*/ 	.short	0x0040
        /*0024*/ 	.byte	0x00, 0xf4, 0x21, 0x00


	//----- nvinfo : EIATTR_KPARAM_INFO
	.align		4
.L_22:
        /*0028*/ 	.byte	0x04, 0x17
        /*002a*/ 	.short	(.L_24 - .L_23)
.L_23:
        /*002c*/ 	.word	0x00000000
        /*0030*/ 	.short	0x000b
        /*0032*/ 	.short	0x0038
        /*0034*/ 	.byte	0x00, 0xf0, 0x11, 0x00


	//----- nvinfo : EIATTR_KPARAM_INFO
	.align		4
.L_24:
        /*0038*/ 	.byte	0x04, 0x17
        /*003a*/ 	.short	(.L_26 - .L_25)
.L_25:
        /*003c*/ 	.word	0x00000000
        /*0040*/ 	.short	0x000a
        /*0042*/ 	.short	0x0034
        /*0044*/ 	.byte	0x00, 0xf0, 0x11, 0x00


	//----- nvinfo : EIATTR_KPARAM_INFO
	.align		4
.L_26:
        /*0048*/ 	.byte	0x04, 0x17
        /*004a*/ 	.short	(.L_28 - .L_27)
.L_27:
        /*004c*/ 	.word	0x00000000
        /*0050*/ 	.short	0x0009
        /*0052*/ 	.short	0x0030
        /*0054*/ 	.byte	0x00, 0xf0, 0x11, 0x00


	//----- nvinfo : EIATTR_KPARAM_INFO
	.align		4
.L_28:
        /*0058*/ 	.byte	0x04, 0x17
        /*005a*/ 	.short	(.L_30 - .L_29)
.L_29:
        /*005c*/ 	.word	0x00000000
        /*0060*/ 	.short	0x0008
        /*0062*/ 	.short	0x002c
        /*0064*/ 	.byte	0x00, 0xf0, 0x11, 0x00


	//----- nvinfo : EIATTR_KPARAM_INFO
	.align		4
.L_30:
        /*0068*/ 	.byte	0x04, 0x17
        /*006a*/ 	.short	(.L_32 - .L_31)
.L_31:
        /*006c*/ 	.word	0x00000000
        /*0070*/ 	.short	0x0007
        /*0072*/ 	.short	0x0028
        /*0074*/ 	.byte	0x00, 0xf0, 0x11, 0x00


	//----- nvinfo : EIATTR_KPARAM_INFO
	.align		4
.L_32:
        /*0078*/ 	.byte	0x04, 0x17
        /*007a*/ 	.short	(.L_34 - .L_33)
.L_33:
        /*007c*/ 	.word	0x00000000
        /*0080*/ 	.short	0x0006
        /*0082*/ 	.short	0x0024
        /*0084*/ 	.byte	0x00, 0xf0, 0x11, 0x00


	//----- nvinfo : EIATTR_KPARAM_INFO
	.align		4
.L_34:
        /*0088*/ 	.byte	0x04, 0x17
        /*008a*/ 	.short	(.L_36 - .L_35)
.L_35:
        /*008c*/ 	.word	0x00000000
        /*0090*/ 	.short	0x0005
        /*0092*/ 	.short	0x0020
        /*0094*/ 	.byte	0x00, 0xf0, 0x11, 0x00


	//----- nvinfo : EIATTR_KPARAM_INFO
	.align		4
.L_36:
        /*0098*/ 	.byte	0x04, 0x17
        /*009a*/ 	.short	(.L_38 - .L_37)
.L_37:
        /*009c*/ 	.word	0x00000000
        /*00a0*/ 	.short	0x0004
        /*00a2*/ 	.short	0x001c
        /*00a4*/ 	.byte	0x00, 0xf0, 0x11, 0x00


	//----- nvinfo : EIATTR_KPARAM_INFO
	.align		4
.L_38:
        /*00a8*/ 	.byte	0x04, 0x17
        /*00aa*/ 	.short	(.L_40 - .L_39)
.L_39:
        /*00ac*/ 	.word	0x00000000
        /*00b0*/ 	.short	0x0003
        /*00b2*/ 	.short	0x0018
        /*00b4*/ 	.byte	0x00, 0xf0, 0x11, 0x00


	//----- nvinfo : EIATTR_KPARAM_INFO
	.align		4
.L_40:
        /*00b8*/ 	.byte	0x04, 0x17
        /*00ba*/ 	.short	(.L_42 - .L_41)
.L_41:
        /*00bc*/ 	.word	0x00000000
        /*00c0*/ 	.short	0x0002
        /*00c2*/ 	.short	0x0010
        /*00c4*/ 	.byte	0x00, 0xf4, 0x21, 0x00


	//----- nvinfo : EIATTR_KPARAM_INFO
	.align		4
.L_42:
        /*00c8*/ 	.byte	0x04, 0x17
        /*00ca*/ 	.short	(.L_44 - .L_43)
.L_43:
        /*00cc*/ 	.word	0x00000000
        /*00d0*/ 	.short	0x0001
        /*00d2*/ 	.short	0x0008
        /*00d4*/ 	.byte	0x00, 0xf4, 0x21, 0x00


	//----- nvinfo : EIATTR_KPARAM_INFO
	.align		4
.L_44:
        /*00d8*/ 	.byte	0x04, 0x17
        /*00da*/ 	.short	(.L_46 - .L_45)
.L_45:
        /*00dc*/ 	.word	0x00000000
        /*00e0*/ 	.short	0x0000
        /*00e2*/ 	.short	0x0000
        /*00e4*/ 	.byte	0x00, 0xf4, 0x21, 0x00


	//----- nvinfo : EIATTR_EXPLICIT_CLUSTER
	.align		4
.L_46:
        /*00e8*/ 	.byte	0x01, 0x3e
	.zero		2


	//----- nvinfo : EIATTR_CTA_PER_CLUSTER
	.align		4
        /*00ec*/ 	.byte	0x04, 0x3d
        /*00ee*/ 	.short	(.L_48 - .L_47)
.L_47:
        /*00f0*/ 	.word	0x00000002
        /*00f4*/ 	.word	0x00000001
        /*00f8*/ 	.word	0x00000001


	//----- nvinfo : EIATTR_AT_ENTRY_FRAGMENTS
	.align		4
.L_48:
        /*00fc*/ 	.byte	0x04, 0x4f
        /*00fe*/ 	.short	(.L_50 - .L_49)


	//   ....[0]....
.L_49:
        /*0100*/ 	.word	0x00000004


	//   ....[1]....
        /*0104*/ 	.word	0x00000005


	//----- nvinfo : EIATTR_RESERVED_SMEM_USED
	.align		4
.L_50:
        /*0108*/ 	.byte	0x01, 0x41
	.zero		2


	//----- nvinfo : EIATTR_SPARSE_MMA_MASK
	.align		4
        /*010c*/ 	.byte	0x03, 0x50
        /*010e*/ 	.short	0x0000


	//----- nvinfo : EIATTR_TCGEN05_2CTA_USED
	.align		4
        /*0110*/ 	.byte	0x01, 0x52
	.zero		2


	//----- nvinfo : EIATTR_MAXREG_COUNT
	.align		4
        /*0114*/ 	.byte	0x03, 0x1b
        /*0116*/ 	.short	0x00ff


	//----- nvinfo : EIATTR_NUM_BARRIERS
	.align		4
        /*0118*/ 	.byte	0x02, 0x4c
        /*011a*/ 	.byte	0x01
	.zero		1


	//----- nvinfo : EIATTR_ANNOTATIONS
	.align		4
        /*011c*/ 	.byte	0x04, 0x55
        /*011e*/ 	.short	(.L_52 - .L_51)


	//   ....[0]....
.L_51:
        /*0120*/ 	.word	0x00000001
        /*0124*/ 	.byte	0xb0, 0x0d, 0x00, 0x00, 0x01, 0x00, 0x00, 0x00, 0xe0, 0x0d, 0x00, 0x00, 0x01, 0x00, 0x00, 0x00
        /* <DEDUP_REMOVED lines=20> */
        /*0274*/ 	.byte	0xa0, 0x9e, 0x00, 0x00, 0x01, 0x00, 0x00, 0x00, 0xc0, 0x9e, 0x00, 0x00


	//----- nvinfo : EIATTR_INT_WARP_WIDE_INSTR_OFFSETS
	.align		4
.L_52:
        /*0280*/ 	.byte	0x04, 0x31
        /*0282*/ 	.short	(.L_54 - .L_53)


	//   ....[0]....
.L_53:
        /*0284*/ 	.word	0x00002ac0


	//   ....[1]....
        /*0288*/ 	.word	0x00002ad0


	//   ....[2]....
        /*028c*/ 	.word	0x000050d0


	//   ....[3]....
        /*0290*/ 	.word	0x0000b0a0


	//   ....[4]....
        /*0294*/ 	.word	0x0000b0f0


	//----- nvinfo : EIATTR_COOP_GROUP_MASK_REGIDS
	.align		4
.L_54:
        /*0298*/ 	.byte	0x04, 0x29
        /*029a*/ 	.short	(.L_56 - .L_55)


	//   ....[0]....
.L_55:
        /*029c*/ 	.word	0xffffffff


	//   ....[1]....
        /*02a0*/ 	.word	0xffffffff


	//   ....[2]....
        /*02a4*/ 	.word	0xffffffff


	//   ....[3]....
        /*02a8*/ 	.word	0xffffffff


	//----- nvinfo : EIATTR_COOP_GROUP_INSTR_OFFSETS
	.align		4
.L_56:
        /*02ac*/ 	.byte	0x04, 0x28
        /*02ae*/ 	.short	(.L_58 - .L_57)


	//   ....[0]....
.L_57:
        /*02b0*/ 	.word	0x00000080


	//   ....[1]....
        /*02b4*/ 	.word	0x00000660


	//   ....[2]....
        /*02b8*/ 	.word	0x0000af40


	//   ....[3]....
        /*02bc*/ 	.word	0x0000b1a0


	//----- nvinfo : EIATTR_VRC_CTA_INIT_COUNT
	.align		4
.L_58:
        /*02c0*/ 	.byte	0x02, 0x4a
        /*02c2*/ 	.byte	0x80
	.zero		1


	//----- nvinfo : EIATTR_MBARRIER_INSTR_OFFSETS
	.align		4
        /*02c4*/ 	.byte	0x04, 0x39
        /*02c6*/ 	.short	(.L_60 - .L_59)


	//   ....[0]....
.L_59:
        /*02c8*/ 	.word	0x00000300
        /*02cc*/ 	.word	0x00000007
        /*02d0*/ 	.word	0x00000000
        /*02d4*/ 	.short	0x010a
        /*02d6*/ 	.byte	0xff
	.zero		1


	//   ....[1]....
        /*02d8*/ 	.word	0x00000320
        /*02dc*/ 	.word	0x00000007
        /*02e0*/ 	.word	0x00000000
        /*02e4*/ 	.short	0x010a
        /*02e6*/ 	.byte	0xff
	.zero		1


	//   ....[2]....
        /*02e8*/ 	.word	0x000004e0
        /*02ec*/ 	.word	0x00000009
        /*02f0*/ 	.word	0x00000000
        /*02f4*/ 	.short	0x010a
        /*02f6*/ 	.byte	0xff
	.zero		1


	//   ....[3]....
        /*02f8*/ 	.word	0x00000500
        /*02fc*/ 	.word	0x00000009
        /*0300*/ 	.word	0x00000000
        /*0304*/ 	.short	0x010a
        /*0306*/ 	.byte	0xff
	.zero		1


	//   ....[4]....
        /*0308*/ 	.word	0x000005e0
        /*030c*/ 	.word	0x00000005
        /*0310*/ 	.word	0x00000000
        /*0314*/ 	.short	0x0101
        /*0316*/ 	.byte	0xff
	.zero		1


	//   ....[5]....
        /*0318*/ 	.word	0x00002bb0
        /*031c*/ 	.word	0x000000ff
        /*0320*/ 	.word	0x00000000
        /*0324*/ 	.short	0x0100
        /*0326*/ 	.byte	0x0a
	.zero		1


	//   ....[6]....
        /*0328*/ 	.word	0x00005100
        /*032c*/ 	.word	0x000000ff
        /*0330*/ 	.word	0x0000c008
        /*0334*/ 	.short	0x0100
        /*0336*/ 	.byte	0x09
	.zero		1


	//   ....[7]....
        /*0338*/ 	.word	0x00007010
        /*033c*/ 	.word	0x000000ff
        /*0340*/ 	.word	0x00000000
        /*0344*/ 	.short	0x010a
        /*0346*/ 	.byte	0x0a
	.zero		1


	//   ....[8]....
        /*0348*/ 	.word	0x00009e80
        /*034c*/ 	.word	0x000000ff
        /*0350*/ 	.word	0x00000000
        /*0354*/ 	.short	0x010a
        /*0356*/ 	.byte	0x0a
	.zero		1


	//   ....[9]....
        /*0358*/ 	.word	0x00009f20
        /*035c*/ 	.word	0x000000ff
        /*0360*/ 	.word	0x0000c000
        /*0364*/ 	.short	0x0108
        /*0366*/ 	.byte	0x09
	.zero		1


	//   ....[10]....
        /*0368*/ 	.word	0x00009fb0
        /*036c*/ 	.word	0x000000ff
        /*0370*/ 	.word	0x0000c008
        /*0374*/ 	.short	0x0108
        /*0376*/ 	.byte	0x09
	.zero		1


	//   ....[11]....
        /*0378*/ 	.word	0x0000b1d0
        /*037c*/ 	.word	0x00000007
        /*0380*/ 	.word	0x00000000
        /*0384*/ 	.short	0x010a
        /*0386*/ 	.byte	0xff
	.zero		1


	//   ....[12]....
        /*0388*/ 	.word	0x0000b230
        /*038c*/ 	.word	0x00000009
        /*0390*/ 	.word	0x00000000
        /*0394*/ 	.short	0x010a
        /*0396*/ 	.byte	0xff
	.zero		1


	//   ....[13]....
        /*0398*/ 	.word	0x0000b280
        /*039c*/ 	.word	0x000000ff
        /*03a0*/ 	.word	0x00000000
        /*03a4*/ 	.short	0x010a
        /*03a6*/ 	.byte	0x0a
	.zero		1


	//   ....[14]....
        /*03a8*/ 	.word	0x0000b2b0
        /*03ac*/ 	.word	0x000000ff
        /*03b0*/ 	.word	0x00000000
        /*03b4*/ 	.short	0x010a
        /*03b6*/ 	.byte	0x0a
	.zero		1


	//----- nvinfo : EIATTR_NUM_MBARRIERS
	.align		4
.L_60:
        /*03b8*/ 	.byte	0x03, 0x38
        /*03ba*/ 	.short	0x0002


	//----- nvinfo : EIATTR_EXIT_INSTR_OFFSETS
	.align		4
        /*03bc*/ 	.byte	0x04, 0x1c
        /*03be*/ 	.short	(.L_62 - .L_61)


	//   ....[0]....
.L_61:
        /*03c0*/ 	.word	0x0000b1b0


	//----- nvinfo : EIATTR_REQNTID
	.align		4
.L_62:
        /*03c4*/ 	.byte	0x04, 0x10
        /*03c6*/ 	.short	(.L_64 - .L_63)
.L_63:
        /*03c8*/ 	.word	0x00000080
        /*03cc*/ 	.word	0x00000001
        /*03d0*/ 	.word	0x00000001


	//----- nvinfo : EIATTR_CRS_STACK_SIZE
	.align		4
.L_64:
        /*03d4*/ 	.byte	0x04, 0x1e
        /*03d6*/ 	.short	(.L_66 - .L_65)
.L_65:
        /*03d8*/ 	.word	0x00000000


	//----- nvinfo : EIATTR_CBANK_PARAM_SIZE
	.align		4
.L_66:
        /*03dc*/ 	.byte	0x03, 0x19
        /*03de*/ 	.short	0x0050


	//----- nvinfo : EIATTR_PARAM_CBANK
	.align		4
        /*03e0*/ 	.byte	0x04, 0x0a
        /*03e2*/ 	.short	(.L_68 - .L_67)
	.align		4
.L_67:
        /*03e4*/ 	.word	index@(.nv.constant0.matmul_kernel)
        /*03e8*/ 	.short	0x0380
        /*03ea*/ 	.short	0x0050


	//----- nvinfo : EIATTR_SW_WAR
	.align		4
.L_68:
        /*03ec*/ 	.byte	0x04, 0x36
        /*03ee*/ 	.short	(.L_70 - .L_69)
.L_69:
        /*03f0*/ 	.word	0x00000008
.L_70:


//--------------------- .nv.compat                --------------------------
	.section	.nv.compat,"",@"SHT_CUDA_COMPAT_INFO"
	.align	4
        /*0000*/ 	.byte	0x02, 0x02, 0x02, 0x00, 0x02, 0x05, 0x05, 0x00, 0x02, 0x03, 0x00, 0x00, 0x02, 0x06, 0x01, 0x00


//--------------------- .nv.callgraph             --------------------------
	.section	.nv.callgraph,"",@"SHT_CUDA_CALLGRAPH"
	.align	4
	.sectionentsize	8
	.align		4
        /*0000*/ 	.word	0x00000000
	.align		4
        /*0004*/ 	.word	0xffffffff
	.align		4
        /*0008*/ 	.word	0x00000000
	.align		4
        /*000c*/ 	.word	0xfffffffe
	.align		4
        /*0010*/ 	.word	0x00000000
	.align		4
        /*0014*/ 	.word	0xfffffffd
	.align		4
        /*0018*/ 	.word	0x00000000
	.align		4
        /*001c*/ 	.word	0xfffffffc


//--------------------- .text.matmul_kernel       --------------------------
	.section	.text.matmul_kernel,"ax",@progbits
	.align	128
        .global         matmul_kernel
        .type           matmul_kernel,@function
        .size           matmul_kernel,(.L_x_28 - matmul_kernel)
        .other          matmul_kernel,@"STO_CUDA_ENTRY STV_DEFAULT"
matmul_kernel:
.text.matmul_kernel:
[----:B------:R-:W0:Y:S01]  /*0000*/  LDC R1, c[0x0][0x37c] ;  /* 0x0000df00ff017b82 */ /* 0x000e220000000800 */
[----:B------:R-:W1:Y:S01]  /*0010*/  S2R R0, SR_TID.X ;  /* 0x0000000000007919 */ /* 0x000e620000002100 */
[----:B0-----:R-:W-:Y:S01]  /*0020*/  VIADD R1, R1, 0xffffffa8 ;  /* 0xffffffa801017836 */ /* 0x001fe20000000000 */
[----:B------:R-:W0:Y:S01]  /*0030*/  LDCU.64 UR18, c[0x0][0x358] ;  /* 0x00006b00ff1277ac */ /* 0x000e220008000a00 */
[----:B-1----:R-:W-:-:S13]  /*0040*/  ISETP.GE.U32.AND P0, PT, R0, 0x20, PT ;  /* 0x000000200000780c */ /* 0x002fda0003f06070 */
[----:B------:R-:W-:Y:S02]  /*0050*/  VOTEU.ANY UP0, P0 ;  /* 0x0000000000ff7886 */ /* 0x000fe40000000100 */
[----:B------:R-:W-:Y:S05]  /*0060*/  BRA.U UP0, `(.L_x_0) ;  /* 0x0000000500807547 */ /* 0x000fea000b800000 */
[----:B------:R-:W1:Y:S01]  /*0070*/  S2R R11, SR_CgaCtaId ;  /* 0x00000000000b7919 */ /* 0x000e620000008800 */
[----:B------:R-:W-:Y:S01]  /*0080*/  NOP ;  /* 0x0000000000007918 */ /* 0x000fe20000000000 */
[----:B------:R-:W-:-:S04]  /*0090*/  MOV R0, 0x40 ;  /* 0x0000004000007802 */ /* 0x000fc80000000f00 */
[----:B-1----:R-:W-:Y:S02]  /*00a0*/  LEA R2, R11, R0, 0x18 ;  /* 0x000000000b027211 */ /* 0x002fe400078ec0ff */
[----:B------:R-:W-:-:S04]  /*00b0*/  MOV R0, 0x400 ;  /* 0x0000040000007802 */ /* 0x000fc80000000f00 */
[----:B------:R-:W1:Y:S01]  /*00c0*/  LDS.U8 R2, [R2] ;  /* 0x0000000002027984 */ /* 0x000e620000000000 */
[----:B------:R-:W-:Y:S02]  /*00d0*/  LEA R0, R11, R0, 0x18 ;  /* 0x000000000b007211 */ /* 0x000fe400078ec0ff */
[----:B-1----:R-:W-:-:S13]  /*00e0*/  ISETP.NE.AND P0, PT, R2, RZ, PT ;  /* 0x000000ff0200720c */ /* 0x002fda0003f05270 */
[----:B------:R-:W-:Y:S05]  /*00f0*/  @P0 BRA `(.L_x_1) ;  /* 0x0000000400440947 */ /* 0x000fea0003800000 */
[C---:B------:R-:W-:Y:S02]  /*0100*/  LOP3.LUT R2, R11.reuse, 0x1, RZ, 0xc0, !PT ;  /* 0x000000010b027812 */ /* 0x040fe400078ec0ff */
[----:B------:R-:W-:Y:S02]  /*0110*/  LOP3.LUT R5, R11, 0x1, RZ, 0x3c, !PT ;  /* 0x000000010b057812 */ /* 0x000fe400078e3cff */
[----:B------:R-:W-:-:S13]  /*0120*/  ISETP.NE.U32.AND P0, PT, R2, 0x1, PT ;  /* 0x000000010200780c */ /* 0x000fda0003f05070 */
[----:B------:R-:W-:Y:S05]  /*0130*/  @!P0 BRA `(.L_x_2) ;  /* 0x0000000000bc8947 */ /* 0x000fea0003800000 */
[----:B------:R-:W-:Y:S01]  /*0140*/  ELECT P1, URZ, PT ;  /* 0x0000000000ff782f */ /* 0x000fe20003820000 */
[----:B------:R-:W-:-:S12]  /*0150*/  BSSY B0, `(.L_x_2) ;  /* 0x000002d000007945 */ /* 0x000fd80003800000 */
[----:B------:R-:W-:Y:S05]  /*0160*/  @!P1 BRA `(.L_x_3) ;  /* 0x0000000000ac9947 */ /* 0x000fea0003800000 */
[----:B------:R-:W-:-:S05]  /*0170*/  UMOV UR4, 0x1 ;  /* 0x0000000100047882 */ /* 0x000fca0000000000 */
[----:B------:R-:W-:Y:S04]  /*0180*/  DEPBAR.LE SB1, 0x36 ;  /* 0x00009d800000791a */ /* 0x000fe80000000000 */
[----:B------:R-:W1:Y:S02]  /*0190*/  UTCATOMSWS.2CTA.FIND_AND_SET.ALIGN UP1, UR4, UR4 ;  /* 0x00000004000475e3 */ /* 0x000e640008220800 */
[----:B-1----:R-:W-:Y:S01]  /*01a0*/  PLOP3.LUT P1, PT, PT, PT, UP1, 0x80, 0x8 ;  /* 0x000000000008781c */ /* 0x002fe20003f2f018 */
[----:B------:R-:W-:-:S03]  /*01b0*/  IMAD.U32 R4, RZ, RZ, UR4 ;  /* 0x00000004ff047e24 */ /* 0x000fc6000f8e00ff */
[----:B------:R-:W-:-:S04]  /*01c0*/  SEL R2, RZ, 0xffffffff, !P1 ;  /* 0xffffffffff027807 */ /* 0x000fc80004800000 */
[----:B------:R-:W-:-:S13]  /*01d0*/  ISETP.NE.AND P1, PT, R2, RZ, PT ;  /* 0x000000ff0200720c */ /* 0x000fda0003f25270 */
[----:B------:R-:W-:Y:S05]  /*01e0*/  @P1 BRA `(.L_x_4) ;  /* 0x0000000000241947 */ /* 0x000fea0003800000 */
.L_x_5:
[----:B------:R-:W-:Y:S05]  /*01f0*/  NANOSLEEP 0x64 ;  /* 0x000000640000795d */ /* 0x000fea0003800000 */
[----:B------:R-:W-:-:S05]  /*0200*/  UMOV UR4, 0x1 ;  /* 0x0000000100047882 */ /* 0x000fca0000000000 */
[----:B------:R-:W-:Y:S04]  /*0210*/  DEPBAR.LE SB1, 0x36 ;  /* 0x00009d800000791a */ /* 0x000fe80000000000 */
[----:B------:R-:W1:Y:S02]  /*0220*/  UTCATOMSWS.2CTA.FIND_AND_SET.ALIGN UP1, UR4, UR4 ;  /* 0x00000004000475e3 */ /* 0x000e640008220800 */
[----:B-1----:R-:W-:Y:S01]  /*0230*/  PLOP3.LUT P1, PT, PT, PT, UP1, 0x80, 0x8 ;  /* 0x000000000008781c */ /* 0x002fe20003f2f018 */
[----:B------:R-:W-:-:S03]  /*0240*/  IMAD.U32 R4, RZ, RZ, UR4 ;  /* 0x00000004ff047e24 */ /* 0x000fc6000f8e00ff */
[----:B------:R-:W-:-:S04]  /*0250*/  SEL R2, RZ, 0xffffffff, !P1 ;  /* 0xffffffffff027807 */ /* 0x000fc80004800000 */
[----:B------:R-:W-:-:S13]  /*0260*/  ISETP.NE.AND P1, PT, R2, RZ, PT ;  /* 0x000000ff0200720c */ /* 0x000fda0003f25270 */
[----:B------:R-:W-:Y:S05]  /*0270*/  @!P1 BRA `(.L_x_5) ;  /* 0xfffffffc00dc9947 */ /* 0x000fea000383ffff */
.L_x_4:
[----:B------:R-:W-:Y:S01]  /*0280*/  MOV R2, 0x60 ;  /* 0x0000006000027802 */ /* 0x000fe20000000f00 */
[----:B------:R-:W-:Y:S01]  /*0290*/  IMAD.MOV.U32 R10, RZ, RZ, 0x4 ;  /* 0x00000004ff0a7424 */ /* 0x000fe200078e00ff */
[----:B------:R-:W-:Y:S02]  /*02a0*/  MOV R3, 0x58 ;  /* 0x0000005800037802 */ /* 0x000fe40000000f00 */
[C---:B------:R-:W-:Y:S02]  /*02b0*/  LEA R6, R11.reuse, R2, 0x18 ;  /* 0x000000020b067211 */ /* 0x040fe400078ec0ff */
[----:B------:R-:W-:-:S03]  /*02c0*/  LEA R7, R11, R3, 0x18 ;  /* 0x000000030b077211 */ /* 0x000fc600078ec0ff */
[----:B------:R-:W1:Y:S01]  /*02d0*/  LDS R2, [R6] ;  /* 0x0000000006027984 */ /* 0x000e620000000800 */
[----:B------:R-:W-:Y:S01]  /*02e0*/  PRMT R9, R5, 0x654, R7 ;  /* 0x0000065405097816 */ /* 0x000fe20000000007 */
[----:B-1----:R-:W-:-:S04]  /*02f0*/  IMAD.U32 R2, R2, -0x80000000, RZ ;  /* 0x8000000002027824 */ /* 0x002fc800078e00ff */
[----:B------:R-:W1:Y:S02]  /*0300*/  SYNCS.PHASECHK.TRANS64.TRYWAIT P1, [R7+URZ], R2 ;  /* 0x00000002070075a7 */ /* 0x000e6400080211ff */
[----:B-1----:R-:W-:Y:S05]  /*0310*/  @P1 BRA `(.L_x_6) ;  /* 0x0000000000081947 */ /* 0x002fea0003800000 */
[----:B------:R-:W1:Y:S02]  /*0320*/  SYNCS.PHASECHK.TRANS64.TRYWAIT P1, [R7+URZ], R2 ;  /* 0x00000002070075a7 */ /* 0x000e6400080211ff */
[----:B-1----:R-:W-:Y:S05]  /*0330*/  @!P1 BRA `(.L_x_7) ;  /* 0x000000ac00a09947 */ /* 0x002fea0003800000 */
.L_x_6:
[C---:B-1----:R-:W-:Y:S01]  /*0340*/  IMAD.SHL.U32 R3, R4.reuse, 0x20, RZ ;  /* 0x0000002004037824 */ /* 0x042fe200078e00ff */
[----:B------:R-:W-:Y:S01]  /*0350*/  PRMT R8, R5, 0x654, R0 ;  /* 0x0000065405087816 */ /* 0x000fe20000000000 */
[----:B------:R-:W-:Y:S01]  /*0360*/  IMAD.MOV.U32 R13, RZ, RZ, 0x1 ;  /* 0x00000001ff0d7424 */ /* 0x000fe200078e00ff */
[----:B------:R1:W-:Y:S01]  /*0370*/  SYNCS.ARRIVE.TRANS64.RED RZ, [R9+URZ], R10 ;  /* 0x0000000a09ff79a7 */ /* 0x0003e200080004ff */
[----:B------:R-:W-:Y:S01]  /*0380*/  VIADD R7, R4, 0x10 ;  /* 0x0000001004077836 */ /* 0x000fe20000000000 */
[----:B------:R2:W-:Y:S02]  /*0390*/  STS [R0], R3 ;  /* 0x0000000300007388 */ /* 0x0005e40000000800 */
[C---:B------:R-:W-:Y:S02]  /*03a0*/  SHF.L.U32 R2, R13.reuse, R4, RZ ;  /* 0x000000040d027219 */ /* 0x040fe400000006ff */
[----:B------:R-:W-:Y:S01]  /*03b0*/  SHF.L.U32 R7, R13, R7, RZ ;  /* 0x000000070d077219 */ /* 0x000fe200000006ff */
[----:B------:R2:W-:Y:S01]  /*03c0*/  STAS [R8.64], R4 ;  /* 0x0000000408007dbd */ /* 0x0005e2000c0008ff */
[----:B-1----:R-:W-:-:S02]  /*03d0*/  MOV R10, 0x50 ;  /* 0x00000050000a7802 */ /* 0x002fc40000000f00 */
[----:B------:R-:W-:Y:S02]  /*03e0*/  LOP3.LUT R2, R7, R2, RZ, 0xfc, !PT ;  /* 0x0000000207027212 */ /* 0x000fe400078efcff */
[----:B------:R-:W-:-:S05]  /*03f0*/  LEA R7, R11, R10, 0x18 ;  /* 0x0000000a0b077211 */ /* 0x000fca00078ec0ff */
[----:B------:R2:W-:Y:S04]  /*0400*/  ATOMS.OR RZ, [R7], R2 ;  /* 0x0000000207ff738c */ /* 0x0005e80003000000 */
[----:B------:R2:W-:Y:S02]  /*0410*/  ATOMS.XOR RZ, [R6], R13 ;  /* 0x0000000d06ff738c */ /* 0x0005e40003800000 */
.L_x_3:
[----:B0-----:R-:W-:Y:S05]  /*0420*/  BSYNC B0 ;  /* 0x0000000000007941 */ /* 0x001fea0003800000 */
.L_x_2:
[----:B------:R-:W-:Y:S05]  /*0430*/  @P0 BRA `(.L_x_8) ;  /* 0x0000000000840947 */ /* 0x000fea0003800000 */
[----:B------:R-:W-:Y:S05]  /*0440*/  WARPSYNC.ALL ;  /* 0x0000000000007948 */ /* 0x000fea0003800000 */
[----:B------:R-:W-:Y:S01]  /*0450*/  NOP ;  /* 0x0000000000007918 */ /* 0x000fe20000000000 */
[----:B------:R-:W-:-:S13]  /*0460*/  ELECT P0, URZ, PT ;  /* 0x0000000000ff782f */ /* 0x000fda0003800000 */
[----:B------:R-:W-:Y:S05]  /*0470*/  @!P0 BRA `(.L_x_8) ;  /* 0x0000000000748947 */ /* 0x000fea0003800000 */
[----:B--2---:R-:W-:Y:S02]  /*0480*/  MOV R2, 0x60 ;  /* 0x0000006000027802 */ /* 0x004fe40000000f00 */
[----:B------:R-:W-:Y:S02]  /*0490*/  MOV R4, 0x58 ;  /* 0x0000005800047802 */ /* 0x000fe40000000f00 */
[C---:B------:R-:W-:Y:S02]  /*04a0*/  LEA R6, R11.reuse, R2, 0x18 ;  /* 0x000000020b067211 */ /* 0x040fe400078ec0ff */
[----:B------:R-:W-:-:S03]  /*04b0*/  LEA R9, R11, R4, 0x18 ;  /* 0x000000040b097211 */ /* 0x000fc600078ec0ff */
[----:B------:R-:W1:Y:S02]  /*04c0*/  LDS R2, [R6] ;  /* 0x0000000006027984 */ /* 0x000e640000000800 */
[----:B-1----:R-:W-:-:S04]  /*04d0*/  IMAD.U32 R2, R2, -0x80000000, RZ ;  /* 0x8000000002027824 */ /* 0x002fc800078e00ff */
[----:B------:R-:W1:Y:S02]  /*04e0*/  SYNCS.PHASECHK.TRANS64.TRYWAIT P0, [R9+URZ], R2 ;  /* 0x00000002090075a7 */ /* 0x000e6400080011ff */
[----:B-1----:R-:W-:Y:S05]  /*04f0*/  @P0 BRA `(.L_x_9) ;  /* 0x0000000000080947 */ /* 0x002fea0003800000 */
[----:B------:R-:W1:Y:S02]  /*0500*/  SYNCS.PHASECHK.TRANS64.TRYWAIT P0, [R9+URZ], R2 ;  /* 0x00000002090075a7 */ /* 0x000e6400080011ff */
[----:B-1----:R-:W-:Y:S05]  /*0510*/  @!P0 BRA `(.L_x_10) ;  /* 0x000000ac00408947 */ /* 0x002fea0003800000 */
.L_x_9:
[----:B------:R-:W2:Y:S01]  /*0520*/  LDS R2, [R0] ;  /* 0x0000000000027984 */ /* 0x000ea20000000800 */
[----:B------:R-:W-:Y:S01]  /*0530*/  IMAD.MOV.U32 R13, RZ, RZ, 0x1 ;  /* 0x00000001ff0d7424 */ /* 0x000fe200078e00ff */
[----:B------:R-:W-:Y:S01]  /*0540*/  PRMT R5, R5, 0x654, R9 ;  /* 0x0000065405057816 */ /* 0x000fe20000000009 */
[C---:B-12---:R-:W-:Y:S02]  /*0550*/  IMAD.SHL.U32 R3, R2.reuse, 0x20, RZ ;  /* 0x0000002002037824 */ /* 0x046fe400078e00ff */
[----:B------:R-:W-:Y:S01]  /*0560*/  VIADD R4, R2, 0x10 ;  /* 0x0000001002047836 */ /* 0x000fe20000000000 */
[C---:B------:R-:W-:Y:S02]  /*0570*/  SHF.L.U32 R2, R13.reuse, R2, RZ ;  /* 0x000000020d027219 */ /* 0x040fe400000006ff */
[----:B------:R1:W-:Y:S02]  /*0580*/  STS [R0], R3 ;  /* 0x0000000300007388 */ /* 0x0003e40000000800 */
[----:B------:R-:W-:-:S02]  /*0590*/  SHF.L.U32 R7, R13, R4, RZ ;  /* 0x000000040d077219 */ /* 0x000fc400000006ff */
[----:B------:R-:W-:Y:S02]  /*05a0*/  MOV R4, 0x50 ;  /* 0x0000005000047802 */ /* 0x000fe40000000f00 */
[----:B------:R-:W-:Y:S02]  /*05b0*/  LOP3.LUT R2, R7, R2, RZ, 0xfc, !PT ;  /* 0x0000000207027212 */ /* 0x000fe400078efcff */
[----:B------:R-:W-:-:S05]  /*05c0*/  LEA R11, R11, R4, 0x18 ;  /* 0x000000040b0b7211 */ /* 0x000fca00078ec0ff */
[----:B------:R1:W-:Y:S01]  /*05d0*/  ATOMS.OR RZ, [R11], R2 ;  /* 0x000000020bff738c */ /* 0x0003e20003000000 */
[----:B------:R1:W-:Y:S03]  /*05e0*/  SYNCS.ARRIVE.TRANS64.RED.A1T0 RZ, [R5+URZ], RZ ;  /* 0x000000ff05ff79a7 */ /* 0x0003e600081004ff */
[----:B------:R1:W-:Y:S01]  /*05f0*/  ATOMS.XOR RZ, [R6], R13 ;  /* 0x0000000d06ff738c */ /* 0x0003e20003800000 */
[----:B------:R-:W-:Y:S05]  /*0600*/  BRA `(.L_x_8) ;  /* 0x0000000000107947 */ /* 0x000fea0003800000 */
.L_x_1:
[----:B------:R-:W-:Y:S01]  /*0610*/  IMAD.MOV.U32 R3, RZ, RZ, -0x1 ;  /* 0xffffffffff037424 */ /* 0x000fe200078e00ff */
[----:B------:R-:W-:-:S04]  /*0620*/  MOV R2, 0x650 ;  /* 0x0000065000027802 */ /* 0x000fc80000000f00 */
[----:B------:R1:W-:Y:S03]  /*0630*/  STS [R0], R3 ;  /* 0x0000000300007388 */ /* 0x0003e60000000800 */
[----:B01----:R-:W-:Y:S05]  /*0640*/  CALL.REL.NOINC `($__internal_1_$__cuda_sm10x_tcgen05_guardrail_trap_phase_invalid_during_alloc) ;  /* 0x000000ac00307944 */ /* 0x003fea0003c00000 */
.L_x_8:
[----:B------:R-:W-:Y:S05]  /*0650*/  WARPSYNC.ALL ;  /* 0x0000000000007948 */ /* 0x000fea0003800000 */
[----:B------:R-:W-:Y:S01]  /*0660*/  NOP ;  /* 0x0000000000007918 */ /* 0x000fe20000000000 */
.L_x_0:
[----:B------:R-:W3:Y:S08]  /*0670*/  LDC.64 R44, c[0x0][0x398] ;  /* 0x0000e600ff2c7b82 */ /* 0x000ef00000000a00 */
[----:B------:R-:W4:Y:S02]  /*0680*/  S2UR UR5, SR_CgaSize ;  /* 0x00000000000579c3 */ /* 0x000f240000008a00 */
[----:B----4-:R-:W-:-:S12]  /*0690*/  UIMAD UR5, UR5, -0xa0, URZ ;  /* 0xffffff60050578a4 */ /* 0x010fd8000f8e02ff */
[----:B------:R-:W4:Y:S01]  /*06a0*/  LDCU UR5, c[0x0][UR5+0x2b0] ;  /* 0x00005600050577ac */ /* 0x000f220008000800 */
[----:B------:R-:W5:Y:S01]  /*06b0*/  S2R R198, SR_CgaCtaId ;  /* 0x0000000000c67919 */ /* 0x000f620000008800 */
[----:B------:R-:W-:Y:S01]  /*06c0*/  PRMT R143, RZ, 0x7610, R143 ;  /* 0x00007610ff8f7816 */ /* 0x000fe2000000008f */
[----:B------:R-:W1:Y:S01]  /*06d0*/  LDCU.128 UR20, c[0x0][0x380] ;  /* 0x00007000ff1477ac */ /* 0x000e620008000c00 */
[----:B------:R-:W2:Y:S01]  /*06e0*/  S2R R222, SR_TID.X ;  /* 0x0000000000de7919 */ /* 0x000ea20000002100 */
[----:B------:R-:W0:Y:S01]  /*06f0*/  S2UR UR4, SR_CTAID.X ;  /* 0x00000000000479c3 */ /* 0x000e220000002500 */
[----:B-123--:R-:W-:-:S05]  /*0700*/  VIADD R0, R45, 0x3f ;  /* 0x0000003f2d007836 */ /* 0x00efca0000000000 */
[----:B------:R-:W-:Y:S02]  /*0710*/  SHF.R.S32.HI R3, RZ, 0x1f, R0 ;  /* 0x0000001fff037819 */ /* 0x000fe40000011400 */
[----:B0-----:R-:W-:Y:S01]  /*0720*/  I2FP.F32.U32 R5, UR4 ;  /* 0x0000000400057c45 */ /* 0x001fe20008201000 */
[----:B------:R-:W0:Y:S01]  /*0730*/  S2UR UR4, SR_CgaCtaId ;  /* 0x00000000000479c3 */ /* 0x000e220000008800 */
[----:B------:R-:W-:-:S03]  /*0740*/  LEA.HI R3, R3, R0, RZ, 0x6 ;  /* 0x0000000003037211 */ /* 0x000fc600078f30ff */
[----:B----4-:R-:W-:Y:S01]  /*0750*/  FMUL R5, R5, UR5 ;  /* 0x0000000505057c20 */ /* 0x010fe20008400000 */
[----:B------:R-:W-:Y:S02]  /*0760*/  SHF.R.S32.HI R3, RZ, 0x6, R3 ;  /* 0x00000006ff037819 */ /* 0x000fe40000011403 */
[C---:B------:R-:W-:Y:S02]  /*0770*/  LOP3.LUT R199, R222.reuse, 0x3f, RZ, 0xc0, !PT ;  /* 0x0000003fdec77812 */ /* 0x040fe400078ec0ff */
[----:B------:R-:W-:Y:S01]  /*0780*/  SHF.R.U32.HI R197, RZ, 0x5, R222 ;  /* 0x00000005ffc57819 */ /* 0x000fe200000116de */
[----:B------:R-:W-:Y:S01]  /*0790*/  IMAD.SHL.U32 R4, R3, 0x8, RZ ;  /* 0x0000000803047824 */ /* 0x000fe200078e00ff */
[----:B------:R-:W-:Y:S01]  /*07a0*/  F2I.U32.TRUNC.NTZ R5, R5 ;  /* 0x0000000500057305 */ /* 0x000fe2000020f000 */
[----:B------:R-:W-:-:S03]  /*07b0*/  LOP3.LUT R224, R222, 0x7f, RZ, 0xc0, !PT ;  /* 0x0000007fdee07812 */ /* 0x000fc600078ec0ff */
[----:B------:R-:W-:-:S04]  /*07c0*/  IABS R7, R4 ;  /* 0x0000000400077213 */ /* 0x000fc80000000000 */
[----:B------:R-:W1:Y:S08]  /*07d0*/  I2F.RP R0, R7 ;  /* 0x0000000700007306 */ /* 0x000e700000209400 */
[----:B-1----:R-:W1:Y:S02]  /*07e0*/  MUFU.RCP R0, R0 ;  /* 0x0000000000007308 */ /* 0x002e640000001000 */
[----:B-1----:R-:W-:Y:S01]  /*07f0*/  VIADD R2, R0, 0xffffffe ;  /* 0x0ffffffe00027836 */ /* 0x002fe20000000000 */
[----:B------:R-:W-:-:S05]  /*0800*/  IABS R0, R5 ;  /* 0x0000000500007213 */ /* 0x000fca0000000000 */
[----:B------:R1:W2:Y:S02]  /*0810*/  F2I.FTZ.U32.TRUNC.NTZ R3, R2 ;  /* 0x0000000200037305 */ /* 0x0002a4000021f000 */
[----:B-1----:R-:W-:Y:S02]  /*0820*/  IMAD.MOV.U32 R2, RZ, RZ, RZ ;  /* 0x000000ffff027224 */ /* 0x002fe400078e00ff */
[----:B--2---:R-:W-:-:S04]  /*0830*/  IMAD.MOV R6, RZ, RZ, -R3 ;  /* 0x000000ffff067224 */ /* 0x004fc800078e0a03 */
[----:B------:R-:W-:Y:S01]  /*0840*/  IMAD R9, R6, R7, RZ ;  /* 0x0000000706097224 */ /* 0x000fe200078e02ff */
[----:B------:R-:W-:-:S03]  /*0850*/  IABS R6, R4 ;  /* 0x0000000400067213 */ /* 0x000fc60000000000 */
[----:B------:R-:W-:Y:S01]  /*0860*/  IMAD.HI.U32 R3, R3, R9, R2 ;  /* 0x0000000903037227 */ /* 0x000fe200078e0002 */
[----:B------:R-:W-:-:S03]  /*0870*/  IABS R9, R44 ;  /* 0x0000002c00097213 */ /* 0x000fc60000000000 */
[----:B------:R-:W-:Y:S02]  /*0880*/  IMAD.MOV R2, RZ, RZ, -R6 ;  /* 0x000000ffff027224 */ /* 0x000fe400078e0a06 */
[----:B------:R-:W-:-:S04]  /*0890*/  IMAD.HI.U32 R3, R3, R0, RZ ;  /* 0x0000000003037227 */ /* 0x000fc800078e00ff */
[----:B------:R-:W-:Y:S01]  /*08a0*/  IMAD R0, R3, R2, R0 ;  /* 0x0000000203007224 */ /* 0x000fe200078e0200 */
[----:B------:R-:W-:Y:S04]  /*08b0*/  BAR.SYNC.DEFER_BLOCKING 0x0 ;  /* 0x0000000000007b1d */ /* 0x000fe80000010000 */
[----:B------:R-:W-:-:S13]  /*08c0*/  ISETP.GT.U32.AND P1, PT, R7, R0, PT ;  /* 0x000000000700720c */ /* 0x000fda0003f24070 */
[----:B------:R-:W-:Y:S02]  /*08d0*/  @!P1 IMAD.IADD R0, R0, 0x1, -R7 ;  /* 0x0000000100009824 */ /* 0x000fe400078e0a07 */
[----:B------:R-:W-:Y:S01]  /*08e0*/  @!P1 VIADD R3, R3, 0x1 ;  /* 0x0000000103039836 */ /* 0x000fe20000000000 */
[----:B------:R-:W-:Y:S02]  /*08f0*/  ISETP.NE.AND P1, PT, R4, RZ, PT ;  /* 0x000000ff0400720c */ /* 0x000fe40003f25270 */
[----:B------:R-:W-:Y:S02]  /*0900*/  ISETP.GE.U32.AND P0, PT, R0, R7, PT ;  /* 0x000000070000720c */ /* 0x000fe40003f06070 */
[----:B------:R-:W-:-:S04]  /*0910*/  LOP3.LUT R0, R5, R4, RZ, 0x3c, !PT ;  /* 0x0000000405007212 */ /* 0x000fc800078e3cff */
[----:B------:R-:W-:Y:S01]  /*0920*/  ISETP.GE.AND P2, PT, R0, RZ, PT ;  /* 0x000000ff0000720c */ /* 0x000fe20003f46270 */
[----:B------:R-:W-:-:S06]  /*0930*/  VIADD R0, R44, 0x7f ;  /* 0x0000007f2c007836 */ /* 0x000fcc0000000000 */
[----:B------:R-:W-:-:S04]  /*0940*/  @P0 VIADD R3, R3, 0x1 ;  /* 0x0000000103030836 */ /* 0x000fc80000000000 */
[----:B------:R-:W-:Y:S01]  /*0950*/  IMAD.MOV.U32 R2, RZ, RZ, R3 ;  /* 0x000000ffff027224 */ /* 0x000fe200078e0003 */
[----:B------:R-:W-:-:S03]  /*0960*/  SHF.R.S32.HI R3, RZ, 0x1f, R0 ;  /* 0x0000001fff037819 */ /* 0x000fc60000011400 */
[----:B------:R-:W-:Y:S01]  /*0970*/  @!P2 IMAD.MOV R2, RZ, RZ, -R2 ;  /* 0x000000ffff02a224 */ /* 0x000fe200078e0a02 */
[----:B------:R-:W-:Y:S02]  /*0980*/  @!P1 LOP3.LUT R2, RZ, R4, RZ, 0x33, !PT ;  /* 0x00000004ff029212 */ /* 0x000fe400078e33ff */
[----:B------:R-:W-:-:S03]  /*0990*/  LEA.HI R3, R3, R0, RZ, 0x7 ;  /* 0x0000000003037211 */ /* 0x000fc600078f38ff */
[----:B------:R-:W-:Y:S02]  /*09a0*/  IMAD.SHL.U32 R10, R2, 0x8, RZ ;  /* 0x00000008020a7824 */ /* 0x000fe400078e00ff */
[----:B------:R-:W-:-:S03]  /*09b0*/  IMAD.MOV R2, RZ, RZ, -R2 ;  /* 0x000000ffff027224 */ /* 0x000fc600078e0a02 */
[----:B------:R-:W-:Y:S01]  /*09c0*/  LEA.HI.SX32 R3, R3, -R10, 0x19 ;  /* 0x8000000a03037211 */ /* 0x000fe200078fcaff */
[----:B------:R-:W-:Y:S02]  /*09d0*/  IMAD R12, R4, R2, R5 ;  /* 0x00000002040c7224 */ /* 0x000fe400078e0205 */
[----:B------:R-:W-:Y:S01]  /*09e0*/  IMAD.MOV.U32 R2, RZ, RZ, RZ ;  /* 0x000000ffff027224 */ /* 0x000fe200078e00ff */
[----:B------:R-:W-:Y:S02]  /*09f0*/  VIMNMX R11, PT, PT, R3, 0x8, PT ;  /* 0x00000008030b7848 */ /* 0x000fe40003fe0100 */
[----:B------:R-:W-:Y:S02]  /*0a00*/  IABS R7, R12 ;  /* 0x0000000c00077213 */ /* 0x000fe40000000000 */
[-C--:B------:R-:W-:Y:S02]  /*0a10*/  IABS R8, R11.reuse ;  /* 0x0000000b00087213 */ /* 0x080fe40000000000 */
[----:B------:R-:W-:-:S02]  /*0a20*/  IABS R4, R11 ;  /* 0x0000000b00047213 */ /* 0x000fc40000000000 */
[----:B------:R-:W1:Y:S08]  /*0a30*/  I2F.RP R0, R8 ;  /* 0x0000000800007306 */ /* 0x000e700000209400 */
[----:B-1----:R-:W1:Y:S02]  /*0a40*/  MUFU.RCP R0, R0 ;  /* 0x0000000000007308 */ /* 0x002e640000001000 */
[----:B-1----:R-:W-:-:S06]  /*0a50*/  VIADD R3, R0, 0xffffffe ;  /* 0x0ffffffe00037836 */ /* 0x002fcc0000000000 */
[----:B------:R-:W1:Y:S02]  /*0a60*/  F2I.FTZ.U32.TRUNC.NTZ R3, R3 ;  /* 0x0000000300037305 */ /* 0x000e64000021f000 */
[----:B-1----:R-:W-:-:S04]  /*0a70*/  IMAD.MOV R6, RZ, RZ, -R3 ;  /* 0x000000ffff067224 */ /* 0x002fc800078e0a03 */
[----:B------:R-:W-:-:S04]  /*0a80*/  IMAD.MOV.U32 R5, RZ, RZ, R6 ;  /* 0x000000ffff057224 */ /* 0x000fc800078e0006 */
[----:B------:R-:W-:-:S04]  /*0a90*/  IMAD R5, R5, R8, RZ ;  /* 0x0000000805057224 */ /* 0x000fc800078e02ff */
[----:B------:R-:W-:-:S04]  /*0aa0*/  IMAD.HI.U32 R2, R3, R5, R2 ;  /* 0x0000000503027227 */ /* 0x000fc800078e0002 */
[----:B------:R-:W-:Y:S02]  /*0ab0*/  IMAD.MOV R3, RZ, RZ, -R4 ;  /* 0x000000ffff037224 */ /* 0x000fe400078e0a04 */
[----:B------:R-:W-:Y:S01]  /*0ac0*/  IMAD.HI.U32 R0, R2, R7, RZ ;  /* 0x0000000702007227 */ /* 0x000fe200078e00ff */
[----:B------:R-:W1:Y:S01]  /*0ad0*/  I2F.RP R4, R9 ;  /* 0x0000000900047306 */ /* 0x000e620000209400 */
[----:B------:R-:W-:Y:S02]  /*0ae0*/  IABS R2, R45 ;  /* 0x0000002d00027213 */ /* 0x000fe40000000000 */
[----:B------:R-:W-:-:S05]  /*0af0*/  IMAD R3, R0, R3, R7 ;  /* 0x0000000300037224 */ /* 0x000fca00078e0207 */
[----:B------:R-:W-:Y:S01]  /*0b00*/  ISETP.GT.U32.AND P1, PT, R8, R3, PT ;  /* 0x000000030800720c */ /* 0x000fe20003f24070 */
[----:B------:R-:W2:Y:S08]  /*0b10*/  I2F.RP R6, R2 ;  /* 0x0000000200067306 */ /* 0x000eb00000209400 */
[----:B-1----:R-:W1:Y:S04]  /*0b20*/  MUFU.RCP R4, R4 ;  /* 0x0000000400047308 */ /* 0x002e680000001000 */
[----:B------:R-:W-:-:S02]  /*0b30*/  @!P1 IMAD.IADD R3, R3, 0x1, -R8 ;  /* 0x0000000103039824 */ /* 0x000fc400078e0a08 */
[----:B------:R-:W-:Y:S01]  /*0b40*/  @!P1 VIADD R0, R0, 0x1 ;  /* 0x0000000100009836 */ /* 0x000fe20000000000 */
[----:B------:R-:W-:Y:S01]  /*0b50*/  ISETP.NE.AND P1, PT, R11, RZ, PT ;  /* 0x000000ff0b00720c */ /* 0x000fe20003f25270 */
[----:B--2---:R-:W2:Y:S01]  /*0b60*/  MUFU.RCP R6, R6 ;  /* 0x0000000600067308 */ /* 0x004ea20000001000 */
[----:B------:R-:W-:Y:S02]  /*0b70*/  ISETP.GE.U32.AND P0, PT, R3, R8, PT ;  /* 0x000000080300720c */ /* 0x000fe40003f06070 */
[----:B------:R-:W-:-:S04]  /*0b80*/  LOP3.LUT R3, R12, R11, RZ, 0x3c, !PT ;  /* 0x0000000b0c037212 */ /* 0x000fc800078e3cff */
[----:B------:R-:W-:Y:S01]  /*0b90*/  ISETP.GE.AND P2, PT, R3, RZ, PT ;  /* 0x000000ff0300720c */ /* 0x000fe20003f46270 */
[----:B-1----:R-:W-:-:S04]  /*0ba0*/  VIADD R4, R4, 0xffffffe ;  /* 0x0ffffffe04047836 */ /* 0x002fc80000000000 */
[----:B------:R-:W1:Y:S02]  /*0bb0*/  F2I.FTZ.U32.TRUNC.NTZ R5, R4 ;  /* 0x0000000400057305 */ /* 0x000e64000021f000 */
[----:B------:R-:W-:Y:S02]  /*0bc0*/  @P0 VIADD R0, R0, 0x1 ;  /* 0x0000000100000836 */ /* 0x000fe40000000000 */
[----:B--2---:R-:W-:Y:S02]  /*0bd0*/  VIADD R6, R6, 0xffffffe ;  /* 0x0ffffffe06067836 */ /* 0x004fe40000000000 */
[----:B------:R-:W-:Y:S01]  /*0be0*/  IMAD.MOV.U32 R8, RZ, RZ, R0 ;  /* 0x000000ffff087224 */ /* 0x000fe200078e0000 */
[----:B------:R-:W-:Y:S01]  /*0bf0*/  MOV R0, 0x400 ;  /* 0x0000040000007802 */ /* 0x000fe20000000f00 */
[----:B------:R-:W2:Y:S02]  /*0c00*/  F2I.FTZ.U32.TRUNC.NTZ R7, R6 ;  /* 0x0000000600077305 */ /* 0x000ea4000021f000 */
[----:B------:R-:W-:Y:S01]  /*0c10*/  @!P2 IMAD.MOV R8, RZ, RZ, -R8 ;  /* 0x000000ffff08a224 */ /* 0x000fe200078e0a08 */
[----:B------:R-:W-:-:S02]  /*0c20*/  @!P1 LOP3.LUT R8, RZ, R11, RZ, 0x33, !PT ;  /* 0x0000000bff089212 */ /* 0x000fc400078e33ff */
[----:B------:R-:W-:Y:S01]  /*0c30*/  R2UR UR9, R0 ;  /* 0x00000000000972ca */ /* 0x000fe200000e0000 */
[----:B-1----:R-:W-:Y:S02]  /*0c40*/  IMAD.MOV R4, RZ, RZ, -R5 ;  /* 0x000000ffff047224 */ /* 0x002fe400078e0a05 */
[----:B------:R-:W-:Y:S02]  /*0c50*/  IMAD.MOV R0, RZ, RZ, -R8 ;  /* 0x000000ffff007224 */ /* 0x000fe400078e0a08 */
[----:B------:R-:W-:Y:S02]  /*0c60*/  IMAD R3, R4, R9, RZ ;  /* 0x0000000904037224 */ /* 0x000fe400078e02ff */
[----:B------:R-:W-:Y:S01]  /*0c70*/  IMAD R0, R11, R0, R12 ;  /* 0x000000000b007224 */ /* 0x000fe200078e020c */
[----:B-----5:R-:W-:Y:S01]  /*0c80*/  LOP3.LUT R11, R198, 0x1, RZ, 0xc0, !PT ;  /* 0x00000001c60b7812 */ /* 0x020fe200078ec0ff */
[----:B------:R-:W-:Y:S02]  /*0c90*/  IMAD.MOV.U32 R4, RZ, RZ, RZ ;  /* 0x000000ffff047224 */ /* 0x000fe400078e00ff */
[----:B------:R-:W-:-:S02]  /*0ca0*/  IMAD.IADD R0, R10, 0x1, R0 ;  /* 0x000000010a007824 */ /* 0x000fc400078e0200 */
[----:B0-----:R-:W-:Y:S01]  /*0cb0*/  ULEA UR9, UR4, UR9, 0x18 ;  /* 0x0000000904097291 */ /* 0x001fe2000f8ec0ff */
[----:B------:R-:W-:Y:S02]  /*0cc0*/  IMAD.HI.U32 R4, R5, R3, R4 ;  /* 0x0000000305047227 */ /* 0x000fe400078e0004 */
[----:B------:R-:W-:Y:S01]  /*0cd0*/  UMOV UR4, 0x1 ;  /* 0x0000000100047882 */ /* 0x000fe20000000000 */
[----:B------:R-:W-:Y:S01]  /*0ce0*/  UIADD3 UR10, UPT, UPT, UR9, 0xc000, URZ ;  /* 0x0000c000090a7890 */ /* 0x000fe2000fffe0ff */
[----:B------:R-:W-:Y:S02]  /*0cf0*/  IMAD R0, R0, 0x2, R11 ;  /* 0x0000000200007824 */ /* 0x000fe400078e020b */
[----:B--2---:R-:W-:Y:S02]  /*0d00*/  IMAD.MOV R3, RZ, RZ, -R7 ;  /* 0x000000ffff037224 */ /* 0x004fe400078e0a07 */
[----:B------:R-:W-:Y:S01]  /*0d10*/  IMAD.U32 R13, R0, 0x40, R199 ;  /* 0x00000040000d7824 */ /* 0x000fe200078e00c7 */
[----:B------:R-:W0:Y:S01]  /*0d20*/  LDS R10, [UR9] ;  /* 0x00000009ff0a7984 */ /* 0x000e220008000800 */
[----:B------:R-:W-:-:S02]  /*0d30*/  IMAD R3, R3, R2, RZ ;  /* 0x0000000203037224 */ /* 0x000fc400078e02ff */
[----:B------:R-:W-:Y:S01]  /*0d40*/  IMAD.MOV.U32 R6, RZ, RZ, RZ ;  /* 0x000000ffff067224 */ /* 0x000fe200078e00ff */
[----:B------:R-:W-:Y:S01]  /*0d50*/  IABS R150, R13 ;  /* 0x0000000d00967213 */ /* 0x000fe20000000000 */
[----:B------:R-:W-:Y:S01]  /*0d60*/  IMAD.SHL.U32 R14, R8, 0x40, RZ ;  /* 0x00000040080e7824 */ /* 0x000fe200078e00ff */
[----:B------:R-:W-:Y:S01]  /*0d70*/  BAR.SYNC.DEFER_BLOCKING 0x0 ;  /* 0x0000000000007b1d */ /* 0x000fe20000010000 */
[----:B------:R-:W-:Y:S01]  /*0d80*/  IMAD.HI.U32 R6, R7, R3, R6 ;  /* 0x0000000307067227 */ /* 0x000fe200078e0006 */
[----:B------:R-:W-:-:S03]  /*0d90*/  ISETP.GE.AND P4, PT, R13, RZ, PT ;  /* 0x000000ff0d00720c */ /* 0x000fc60003f86270 */
[----:B------:R-:W-:Y:S01]  /*0da0*/  IMAD.HI.U32 R4, R4, R150, RZ ;  /* 0x0000009604047227 */ /* 0x000fe200078e00ff */
[----:B------:R-:W-:Y:S03]  /*0db0*/  STL [R1+0x8], R13 ;  /* 0x0000080d01007387 */ /* 0x000fe60000100800 */
[----:B------:R-:W-:Y:S02]  /*0dc0*/  IMAD.MOV R4, RZ, RZ, -R4 ;  /* 0x000000ffff047224 */ /* 0x000fe400078e0a04 */
[----:B------:R-:W-:Y:S01]  /*0dd0*/  IMAD R0, R11, 0x20, R14 ;  /* 0x000000200b007824 */ /* 0x000fe200078e020e */
[----:B------:R1:W-:Y:S01]  /*0de0*/  STL [R1], R14 ;  /* 0x0000000e01007387 */ /* 0x0003e20000100800 */
[----:B------:R-:W-:Y:S02]  /*0df0*/  IMAD R150, R9, R4, R150 ;  /* 0x0000000409967224 */ /* 0x000fe400078e0296 */
[----:B------:R-:W-:Y:S01]  /*0e00*/  IMAD.SHL.U32 R3, R197, 0x200000, RZ ;  /* 0x00200000c5037824 */ /* 0x000fe200078e00ff */
[----:B------:R-:W-:Y:S01]  /*0e10*/  IABS R5, R0 ;  /* 0x0000000000057213 */ /* 0x000fe20000000000 */
[C---:B------:R-:W-:Y:S01]  /*0e20*/  VIADD R12, R0.reuse, 0x1f ;  /* 0x0000001f000c7836 */ /* 0x040fe20000000000 */
[----:B------:R-:W-:Y:S01]  /*0e30*/  ISETP.GT.U32.AND P0, PT, R9, R150, PT ;  /* 0x000000960900720c */ /* 0x000fe20003f04070 */
[C---:B------:R-:W-:Y:S01]  /*0e40*/  VIADD R8, R0.reuse, 0x1 ;  /* 0x0000000100087836 */ /* 0x040fe20000000000 */
[----:B------:R-:W-:Y:S01]  /*0e50*/  LOP3.LUT R3, R3, 0x600000, RZ, 0xc0, !PT ;  /* 0x0060000003037812 */ /* 0x000fe200078ec0ff */
[C---:B------:R-:W-:Y:S01]  /*0e60*/  VIADD R11, R0.reuse, 0x3 ;  /* 0x00000003000b7836 */ /* 0x040fe20000000000 */
[----:B------:R-:W-:Y:S01]  /*0e70*/  IABS R61, R12 ;  /* 0x0000000c003d7213 */ /* 0x000fe20000000000 */
[----:B-1----:R-:W-:Y:S01]  /*0e80*/  VIADD R14, R0, 0xa ;  /* 0x0000000a000e7836 */ /* 0x002fe20000000000 */
[----:B------:R-:W-:Y:S01]  /*0e90*/  R2UR UR8, R3 ;  /* 0x00000000030872ca */ /* 0x000fe200000e0000 */
[----:B------:R-:W-:Y:S01]  /*0ea0*/  IMAD.HI.U32 R3, R6, R5, RZ ;  /* 0x0000000506037227 */ /* 0x000fe200078e00ff */
[----:B------:R-:W-:-:S02]  /*0eb0*/  IABS R7, R8 ;  /* 0x0000000800077213 */ /* 0x000fc40000000000 */
[----:B------:R-:W-:Y:S01]  /*0ec0*/  ISETP.GE.AND P1, PT, R8, RZ, PT ;  /* 0x000000ff0800720c */ /* 0x000fe20003f26270 */
[----:B------:R-:W-:Y:S01]  /*0ed0*/  IMAD.MOV R3, RZ, RZ, -R3 ;  /* 0x000000ffff037224 */ /* 0x000fe200078e0a03 */
[----:B------:R-:W-:Y:S01]  /*0ee0*/  IABS R25, R14 ;  /* 0x0000000e00197213 */ /* 0x000fe20000000000 */
[----:B------:R-:W-:Y:S01]  /*0ef0*/  IMAD.HI.U32 R4, R6, R61, RZ ;  /* 0x0000003d06047227 */ /* 0x000fe200078e00ff */
[----:B0-----:R-:W-:-:S03]  /*0f00*/  R2UR UR24, R10 ;  /* 0x000000000a1872ca */ /* 0x001fc600000e0000 */
[----:B------:R-:W-:Y:S02]  /*0f10*/  @!P0 IMAD.IADD R150, R150, 0x1, -R9 ;  /* 0x0000000196968824 */ /* 0x000fe400078e0a09 */
[----:B------:R-:W-:Y:S02]  /*0f20*/  IMAD R3, R2, R3, R5 ;  /* 0x0000000302037224 */ /* 0x000fe400078e0205 */
[----:B------:R-:W-:Y:S01]  /*0f30*/  IMAD.MOV R8, RZ, RZ, -R4 ;  /* 0x000000ffff087224 */ /* 0x000fe200078e0a04 */
[----:B------:R-:W-:Y:S01]  /*0f40*/  ISETP.GT.U32.AND P0, PT, R9, R150, PT ;  /* 0x000000960900720c */ /* 0x000fe20003f04070 */
[----:B------:R-:W-:Y:S01]  /*0f50*/  IMAD.HI.U32 R4, R6, R7, RZ ;  /* 0x0000000706047227 */ /* 0x000fe200078e00ff */
[----:B------:R-:W-:-:S03]  /*0f60*/  ISETP.GT.U32.AND P5, PT, R2, R3, PT ;  /* 0x000000030200720c */ /* 0x000fc60003fa4070 */
[----:B------:R-:W-:Y:S02]  /*0f70*/  IMAD.MOV R4, RZ, RZ, -R4 ;  /* 0x000000ffff047224 */ /* 0x000fe400078e0a04 */
[----:B------:R-:W-:Y:S01]  /*0f80*/  VIADD R10, R0, 0x2 ;  /* 0x00000002000a7836 */ /* 0x000fe20000000000 */
[----:B------:R-:W-:Y:S01]  /*0f90*/  UIADD3 UR8, UPT, UPT, UR24, UR8, URZ ;  /* 0x0000000818087290 */ /* 0x000fe2000fffe0ff */
[C---:B------:R-:W-:Y:S02]  /*0fa0*/  IMAD R5, R2.reuse, R4, R7 ;  /* 0x0000000402057224 */ /* 0x040fe400078e0207 */
[----:B------:R-:W-:Y:S01]  /*0fb0*/  IMAD R61, R2, R8, R61 ;  /* 0x00000008023d7224 */ /* 0x000fe200078e023d */
[----:B------:R-:W-:Y:S01]  /*0fc0*/  ISETP.GE.AND P3, PT, R10, RZ, PT ;  /* 0x000000ff0a00720c */ /* 0x000fe20003f66270 */
[----:B------:R-:W-:Y:S01]  /*0fd0*/  @!P0 IMAD.IADD R150, R150, 0x1, -R9 ;  /* 0x0000000196968824 */ /* 0x000fe200078e0a09 */
[----:B------:R-:W-:Y:S01]  /*0fe0*/  IABS R10, R10 ;  /* 0x0000000a000a7213 */ /* 0x000fe20000000000 */
[----:B------:R-:W-:Y:S01]  /*0ff0*/  @!P5 IMAD.IADD R3, R3, 0x1, -R2 ;  /* 0x000000010303d824 */ /* 0x000fe200078e0a02 */
[----:B------:R-:W-:Y:S01]  /*1000*/  ISETP.GT.U32.AND P6, PT, R2, R5, PT ;  /* 0x000000050200720c */ /* 0x000fe20003fc4070 */
[----:B------:R-:W-:Y:S01]  /*1010*/  @!P4 IMAD.MOV R150, RZ, RZ, -R150 ;  /* 0x000000ffff96c224 */ /* 0x000fe200078e0a96 */
[----:B------:R-:W-:Y:S01]  /*1020*/  ISETP.NE.AND P0, PT, R44, RZ, PT ;  /* 0x000000ff2c00720c */ /* 0x000fe20003f05270 */
[----:B------:R-:W-:Y:S01]  /*1030*/  IMAD.MOV.U32 R7, RZ, RZ, R10 ;  /* 0x000000ffff077224 */ /* 0x000fe200078e000a */
[----:B------:R-:W-:Y:S01]  /*1040*/  ISETP.GT.U32.AND P4, PT, R2, R3, PT ;  /* 0x000000030200720c */ /* 0x000fe20003f84070 */
[----:B------:R-:W-:Y:S01]  /*1050*/  VIADD R10, R0, 0x4 ;  /* 0x00000004000a7836 */ /* 0x000fe20000000000 */
[----:B------:R-:W-:Y:S01]  /*1060*/  IABS R9, R11 ;  /* 0x0000000b00097213 */ /* 0x000fe20000000000 */
[----:B------:R-:W-:Y:S01]  /*1070*/  IMAD.HI.U32 R4, R6, R7, RZ ;  /* 0x0000000706047227 */ /* 0x000fe200078e00ff */
[----:B------:R-:W-:-:S02]  /*1080*/  ISETP.GT.U32.AND P2, PT, R2, R61, PT ;  /* 0x0000003d0200720c */ /* 0x000fc40003f44070 */
[----:B------:R-:W-:Y:S01]  /*1090*/  IABS R15, R10 ;  /* 0x0000000a000f7213 */ /* 0x000fe20000000000 */
[----:B------:R-:W-:Y:S01]  /*10a0*/  IMAD.MOV R8, RZ, RZ, -R4 ;  /* 0x000000ffff087224 */ /* 0x000fe200078e0a04 */
[----:B------:R-:W-:Y:S01]  /*10b0*/  ISETP.GE.AND P5, PT, R11, RZ, PT ;  /* 0x000000ff0b00720c */ /* 0x000fe20003fa6270 */
[----:B------:R-:W-:Y:S02]  /*10c0*/  @!P6 IMAD.IADD R5, R5, 0x1, -R2 ;  /* 0x000000010505e824 */ /* 0x000fe400078e0a02 */
[----:B------:R-:W-:Y:S01]  /*10d0*/  IMAD.HI.U32 R4, R6, R9, RZ ;  /* 0x0000000906047227 */ /* 0x000fe200078e00ff */
[----:B------:R-:W-:Y:S02]  /*10e0*/  @!P0 LOP3.LUT R150, RZ, R44, RZ, 0x33, !PT ;  /* 0x0000002cff968212 */ /* 0x000fe400078e33ff */
[C---:B------:R-:W-:Y:S01]  /*10f0*/  ISETP.GT.U32.AND P6, PT, R2.reuse, R5, PT ;  /* 0x000000050200720c */ /* 0x040fe20003fc4070 */
[----:B------:R-:W-:Y:S02]  /*1100*/  IMAD R7, R2, R8, R7 ;  /* 0x0000000802077224 */ /* 0x000fe400078e0207 */
[----:B------:R-:W-:-:S02]  /*1110*/  IMAD.MOV R4, RZ, RZ, -R4 ;  /* 0x000000ffff047224 */ /* 0x000fc400078e0a04 */
[----:B------:R-:W-:Y:S01]  /*1120*/  @!P4 IMAD.IADD R3, R3, 0x1, -R2 ;  /* 0x000000010303c824 */ /* 0x000fe200078e0a02 */
[C---:B------:R-:W-:Y:S01]  /*1130*/  ISETP.GT.U32.AND P0, PT, R2.reuse, R7, PT ;  /* 0x000000070200720c */ /* 0x040fe20003f04070 */
[----:B------:R-:W-:Y:S01]  /*1140*/  IMAD R9, R2, R4, R9 ;  /* 0x0000000402097224 */ /* 0x000fe200078e0209 */
[----:B------:R-:W-:Y:S01]  /*1150*/  ISETP.GE.AND P4, PT, R0, RZ, PT ;  /* 0x000000ff0000720c */ /* 0x000fe20003f86270 */
[----:B------:R-:W-:-:S04]  /*1160*/  IMAD.HI.U32 R4, R6, R15, RZ ;  /* 0x0000000f06047227 */ /* 0x000fc800078e00ff */
[----:B------:R-:W-:Y:S02]  /*1170*/  @!P2 IMAD.IADD R61, R61, 0x1, -R2 ;  /* 0x000000013d3da824 */ /* 0x000fe400078e0a02 */
[----:B------:R-:W-:Y:S02]  /*1180*/  IMAD.MOV R4, RZ, RZ, -R4 ;  /* 0x000000ffff047224 */ /* 0x000fe400078e0a04 */
[--C-:B------:R-:W-:Y:S01]  /*1190*/  @!P6 IMAD.IADD R5, R5, 0x1, -R2.reuse ;  /* 0x000000010505e824 */ /* 0x100fe200078e0a02 */
[C---:B------:R-:W-:Y:S01]  /*11a0*/  ISETP.GT.U32.AND P2, PT, R2.reuse, R61, PT ;  /* 0x0000003d0200720c */ /* 0x040fe20003f44070 */
[C---:B------:R-:W-:Y:S01]  /*11b0*/  IMAD R15, R2.reuse, R4, R15 ;  /* 0x00000004020f7224 */ /* 0x040fe200078e020f */
[C---:B------:R-:W-:Y:S01]  /*11c0*/  ISETP.GT.U32.AND P6, PT, R2.reuse, R9, PT ;  /* 0x000000090200720c */ /* 0x040fe20003fc4070 */
[----:B------:R-:W-:Y:S02]  /*11d0*/  @!P0 IMAD.IADD R7, R7, 0x1, -R2 ;  /* 0x0000000107078824 */ /* 0x000fe400078e0a02 */
[----:B------:R-:W-:Y:S01]  /*11e0*/  @!P4 IMAD.MOV R3, RZ, RZ, -R3 ;  /* 0x000000ffff03c224 */ /* 0x000fe200078e0a03 */
[----:B------:R-:W-:Y:S01]  /*11f0*/  ISETP.GT.U32.AND P4, PT, R2, R15, PT ;  /* 0x0000000f0200720c */ /* 0x000fe20003f84070 */
[----:B------:R-:W-:Y:S01]  /*1200*/  VIADD R8, R0, 0x5 ;  /* 0x0000000500087836 */ /* 0x000fe20000000000 */
[----:B------:R-:W-:Y:S01]  /*1210*/  ISETP.GT.U32.AND P0, PT, R2, R7, PT ;  /* 0x000000070200720c */ /* 0x000fe20003f04070 */
[----:B------:R-:W-:-:S02]  /*1220*/  IMAD.MOV.U32 R11, RZ, RZ, R5 ;  /* 0x000000ffff0b7224 */ /* 0x000fc400078e0005 */
[----:B------:R-:W-:Y:S01]  /*1230*/  VIADD R16, R0, 0xc ;  /* 0x0000000c00107836 */ /* 0x000fe20000000000 */
[----:B------:R-:W-:Y:S01]  /*1240*/  IABS R13, R8 ;  /* 0x00000008000d7213 */ /* 0x000fe20000000000 */
[--C-:B------:R-:W-:Y:S01]  /*1250*/  @!P2 IMAD.IADD R61, R61, 0x1, -R2.reuse ;  /* 0x000000013d3da824 */ /* 0x100fe200078e0a02 */
[----:B------:R-:W-:Y:S01]  /*1260*/  ISETP.GE.AND P2, PT, R12, RZ, PT ;  /* 0x000000ff0c00720c */ /* 0x000fe20003f46270 */
[----:B------:R-:W-:Y:S01]  /*1270*/  VIADD R12, R0, 0x6 ;  /* 0x00000006000c7836 */ /* 0x000fe20000000000 */
[----:B------:R-:W-:Y:S01]  /*1280*/  IABS R27, R16 ;  /* 0x00000010001b7213 */ /* 0x000fe20000000000 */
[--C-:B------:R-:W-:Y:S01]  /*1290*/  @!P6 IMAD.IADD R9, R9, 0x1, -R2.reuse ;  /* 0x000000010909e824 */ /* 0x100fe200078e0a02 */
[----:B------:R-:W-:Y:S01]  /*12a0*/  ISETP.GE.AND P6, PT, R8, RZ, PT ;  /* 0x000000ff0800720c */ /* 0x000fe20003fc6270 */
[----:B------:R-:W-:Y:S01]  /*12b0*/  @!P1 IMAD.MOV R11, RZ, RZ, -R11 ;  /* 0x000000ffff0b9224 */ /* 0x000fe200078e0a0b */
[----:B------:R-:W-:Y:S01]  /*12c0*/  IABS R17, R12 ;  /* 0x0000000c00117213 */ /* 0x000fe20000000000 */
[----:B------:R-:W-:Y:S01]  /*12d0*/  @!P4 IMAD.IADD R15, R15, 0x1, -R2 ;  /* 0x000000010f0fc824 */ /* 0x000fe200078e0a02 */
[----:B------:R-:W-:Y:S01]  /*12e0*/  ISETP.GT.U32.AND P1, PT, R2, R9, PT ;  /* 0x000000090200720c */ /* 0x000fe20003f24070 */
[----:B------:R-:W-:-:S03]  /*12f0*/  IMAD.HI.U32 R4, R6, R13, RZ ;  /* 0x0000000d06047227 */ /* 0x000fc600078e00ff */
[----:B------:R-:W-:Y:S01]  /*1300*/  ISETP.GT.U32.AND P4, PT, R2, R15, PT ;  /* 0x0000000f0200720c */ /* 0x000fe20003f84070 */
[----:B------:R-:W-:Y:S01]  /*1310*/  @!P0 IMAD.IADD R7, R7, 0x1, -R2 ;  /* 0x0000000107078824 */ /* 0x000fe200078e0a02 */
[----:B------:R-:W-:Y:S01]  /*1320*/  ISETP.GE.AND P0, PT, R12, RZ, PT ;  /* 0x000000ff0c00720c */ /* 0x000fe20003f06270 */
[----:B------:R-:W-:Y:S02]  /*1330*/  IMAD.MOV R5, RZ, RZ, -R4 ;  /* 0x000000ffff057224 */ /* 0x000fe400078e0a04 */
[----:B------:R-:W-:-:S04]  /*1340*/  IMAD.HI.U32 R4, R6, R17, RZ ;  /* 0x0000001106047227 */ /* 0x000fc800078e00ff */
[----:B------:R-:W-:Y:S02]  /*1350*/  IMAD.MOV.U32 R33, RZ, RZ, R7 ;  /* 0x000000ffff217224 */ /* 0x000fe400078e0007 */
[----:B------:R-:W-:Y:S02]  /*1360*/  VIADD R7, R0, 0x7 ;  /* 0x0000000700077836 */ /* 0x000fe40000000000 */
[C---:B------:R-:W-:Y:S02]  /*1370*/  IMAD R5, R2.reuse, R5, R13 ;  /* 0x0000000502057224 */ /* 0x040fe400078e020d */
[----:B------:R-:W-:Y:S01]  /*1380*/  IMAD.MOV R4, RZ, RZ, -R4 ;  /* 0x000000ffff047224 */ /* 0x000fe200078e0a04 */
[----:B------:R-:W-:Y:S01]  /*1390*/  IABS R8, R7 ;  /* 0x0000000700087213 */ /* 0x000fe20000000000 */
[----:B------:R-:W-:Y:S01]  /*13a0*/  @!P3 IMAD.MOV R33, RZ, RZ, -R33 ;  /* 0x000000ffff21b224 */ /* 0x000fe200078e0a21 */
[----:B------:R-:W-:Y:S01]  /*13b0*/  ISETP.GE.AND P3, PT, R7, RZ, PT ;  /* 0x000000ff0700720c */ /* 0x000fe20003f66270 */
[----:B------:R-:W-:-:S02]  /*13c0*/  IMAD R7, R2, R4, R17 ;  /* 0x0000000402077224 */ /* 0x000fc400078e0211 */
[--C-:B------:R-:W-:Y:S01]  /*13d0*/  @!P1 IMAD.IADD R9, R9, 0x1, -R2.reuse ;  /* 0x0000000109099824 */ /* 0x100fe200078e0a02 */
[C---:B------:R-:W-:Y:S01]  /*13e0*/  ISETP.GT.U32.AND P1, PT, R2.reuse, R5, PT ;  /* 0x000000050200720c */ /* 0x040fe20003f24070 */
[----:B------:R-:W-:Y:S01]  /*13f0*/  @!P4 IMAD.IADD R15, R15, 0x1, -R2 ;  /* 0x000000010f0fc824 */ /* 0x000fe200078e0a02 */
[----:B------:R-:W-:Y:S01]  /*1400*/  ISETP.GT.U32.AND P4, PT, R2, R7, PT ;  /* 0x000000070200720c */ /* 0x000fe20003f84070 */
[----:B------:R-:W-:Y:S02]  /*1410*/  IMAD.MOV.U32 R17, RZ, RZ, R8 ;  /* 0x000000ffff117224 */ /* 0x000fe400078e0008 */
[----:B------:R-:W-:Y:S01]  /*1420*/  @!P2 IMAD.MOV R61, RZ, RZ, -R61 ;  /* 0x000000ffff3da224 */ /* 0x000fe200078e0a3d */
[----:B------:R-:W-:Y:S01]  /*1430*/  ISETP.GE.AND P2, PT, R10, RZ, PT ;  /* 0x000000ff0a00720c */ /* 0x000fe20003f46270 */
[----:B------:R-:W-:Y:S02]  /*1440*/  VIADD R8, R0, 0x8 ;  /* 0x0000000800087836 */ /* 0x000fe40000000000 */
[----:B------:R-:W-:-:S03]  /*1450*/  IMAD.HI.U32 R4, R6, R17, RZ ;  /* 0x0000001106047227 */ /* 0x000fc600078e00ff */
[----:B------:R-:W-:Y:S01]  /*1460*/  IABS R21, R8 ;  /* 0x0000000800157213 */ /* 0x000fe20000000000 */
[--C-:B------:R-:W-:Y:S02]  /*1470*/  @!P1 IMAD.IADD R5, R5, 0x1, -R2.reuse ;  /* 0x0000000105059824 */ /* 0x100fe400078e0a02 */
[----:B------:R-:W-:Y:S02]  /*1480*/  VIADD R12, R0, 0x9 ;  /* 0x00000009000c7836 */ /* 0x000fe40000000000 */
[----:B------:R-:W-:Y:S01]  /*1490*/  @!P4 IMAD.IADD R7, R7, 0x1, -R2 ;  /* 0x000000010707c824 */ /* 0x000fe200078e0a02 */
[C---:B------:R-:W-:Y:S01]  /*14a0*/  ISETP.GT.U32.AND P1, PT, R2.reuse, R5, PT ;  /* 0x000000050200720c */ /* 0x040fe20003f24070 */
[----:B------:R-:W-:Y:S01]  /*14b0*/  IMAD.MOV R4, RZ, RZ, -R4 ;  /* 0x000000ffff047224 */ /* 0x000fe200078e0a04 */
[----:B------:R-:W-:Y:S01]  /*14c0*/  IABS R23, R12 ;  /* 0x0000000c00177213 */ /* 0x000fe20000000000 */
[----:B------:R-:W-:Y:S01]  /*14d0*/  IMAD.MOV.U32 R13, RZ, RZ, R9 ;  /* 0x000000ffff0d7224 */ /* 0x000fe200078e0009 */
[C---:B------:R-:W-:Y:S01]  /*14e0*/  ISETP.GT.U32.AND P4, PT, R2.reuse, R7, PT ;  /* 0x000000070200720c */ /* 0x040fe20003f84070 */
[----:B------:R-:W-:-:S02]  /*14f0*/  IMAD R9, R2, R4, R17 ;  /* 0x0000000402097224 */ /* 0x000fc400078e0211 */
[----:B------:R-:W-:-:S04]  /*1500*/  IMAD.HI.U32 R4, R6, R21, RZ ;  /* 0x0000001506047227 */ /* 0x000fc800078e00ff */
[----:B------:R-:W-:Y:S01]  /*1510*/  @!P5 IMAD.MOV R13, RZ, RZ, -R13 ;  /* 0x000000ffff0dd224 */ /* 0x000fe200078e0a0d */
[----:B------:R-:W-:Y:S01]  /*1520*/  ISETP.GE.AND P5, PT, R8, RZ, PT ;  /* 0x000000ff0800720c */ /* 0x000fe20003fa6270 */
[----:B------:R-:W-:-:S04]  /*1530*/  IMAD.HI.U32 R8, R6, R23, RZ ;  /* 0x0000001706087227 */ /* 0x000fc800078e00ff */
[----:B------:R-:W-:Y:S01]  /*1540*/  @!P2 IMAD.MOV R15, RZ, RZ, -R15 ;  /* 0x000000ffff0fa224 */ /* 0x000fe200078e0a0f */
[----:B------:R-:W-:Y:S01]  /*1550*/  ISETP.GT.U32.AND P2, PT, R2, R9, PT ;  /* 0x000000090200720c */ /* 0x000fe20003f44070 */
[----:B------:R-:W-:Y:S02]  /*1560*/  IMAD.MOV R4, RZ, RZ, -R4 ;  /* 0x000000ffff047224 */ /* 0x000fe400078e0a04 */
[----:B------:R-:W-:Y:S02]  /*1570*/  IMAD.MOV R8, RZ, RZ, -R8 ;  /* 0x000000ffff087224 */ /* 0x000fe400078e0a08 */
[----:B------:R-:W-:Y:S01]  /*1580*/  @!P1 IMAD.IADD R5, R5, 0x1, -R2 ;  /* 0x0000000105059824 */ /* 0x000fe200078e0a02 */
[----:B------:R-:W-:Y:S01]  /*1590*/  ISETP.GE.AND P1, PT, R12, RZ, PT ;  /* 0x000000ff0c00720c */ /* 0x000fe20003f26270 */
[C---:B------:R-:W-:Y:S02]  /*15a0*/  IMAD R21, R2.reuse, R4, R21 ;  /* 0x0000000402157224 */ /* 0x040fe400078e0215 */
[----:B------:R-:W-:-:S02]  /*15b0*/  IMAD R23, R2, R8, R23 ;  /* 0x0000000802177224 */ /* 0x000fc400078e0217 */
[--C-:B------:R-:W-:Y:S01]  /*15c0*/  @!P4 IMAD.IADD R7, R7, 0x1, -R2.reuse ;  /* 0x000000010707c824 */ /* 0x100fe200078e0a02 */
[C---:B------:R-:W-:Y:S01]  /*15d0*/  ISETP.GT.U32.AND P4, PT, R2.reuse, R21, PT ;  /* 0x000000150200720c */ /* 0x040fe20003f84070 */
[----:B------:R-:W-:Y:S02]  /*15e0*/  IMAD.MOV.U32 R17, RZ, RZ, R5 ;  /* 0x000000ffff117224 */ /* 0x000fe400078e0005 */
[----:B------:R-:W-:Y:S02]  /*15f0*/  @!P2 IMAD.IADD R9, R9, 0x1, -R2 ;  /* 0x000000010909a824 */ /* 0x000fe400078e0a02 */
[----:B------:R-:W-:Y:S01]  /*1600*/  @!P6 IMAD.MOV R17, RZ, RZ, -R17 ;  /* 0x000000ffff11e224 */ /* 0x000fe200078e0a11 */
[----:B------:R-:W-:Y:S01]  /*1610*/  ISETP.GT.U32.AND P6, PT, R2, R23, PT ;  /* 0x000000170200720c */ /* 0x000fe20003fc4070 */
[----:B------:R-:W-:Y:S01]  /*1620*/  VIADD R12, R0, 0xb ;  /* 0x0000000b000c7836 */ /* 0x000fe20000000000 */
[----:B------:R-:W-:Y:S01]  /*1630*/  ISETP.GT.U32.AND P2, PT, R2, R9, PT ;  /* 0x000000090200720c */ /* 0x000fe20003f44070 */
[----:B------:R-:W-:-:S03]  /*1640*/  IMAD.HI.U32 R10, R6, R25, RZ ;  /* 0x00000019060a7227 */ /* 0x000fc600078e00ff */
[----:B------:R-:W-:Y:S01]  /*1650*/  IABS R19, R12 ;  /* 0x0000000c00137213 */ /* 0x000fe20000000000 */
[----:B------:R-:W-:Y:S01]  /*1660*/  @!P4 IMAD.IADD R21, R21, 0x1, -R2 ;  /* 0x000000011515c824 */ /* 0x000fe200078e0a02 */
[----:B------:R-:W-:Y:S01]  /*1670*/  ISETP.GE.AND P4, PT, R12, RZ, PT ;  /* 0x000000ff0c00720c */ /* 0x000fe20003f86270 */
[----:B------:R-:W-:Y:S02]  /*1680*/  IMAD.MOV R10, RZ, RZ, -R10 ;  /* 0x000000ffff0a7224 */ /* 0x000fe400078e0a0a */
[----:B------:R-:W-:-:S04]  /*1690*/  IMAD.HI.U32 R4, R6, R19, RZ ;  /* 0x0000001306047227 */ /* 0x000fc800078e00ff */
[----:B------:R-:W-:Y:S01]  /*16a0*/  @!P6 IMAD.IADD R23, R23, 0x1, -R2 ;  /* 0x000000011717e824 */ /* 0x000fe200078e0a02 */
[C---:B------:R-:W-:Y:S01]  /*16b0*/  ISETP.GT.U32.AND P6, PT, R2.reuse, R21, PT ;  /* 0x000000150200720c */ /* 0x040fe20003fc4070 */
[C---:B------:R-:W-:Y:S02]  /*16c0*/  IMAD R25, R2.reuse, R10, R25 ;  /* 0x0000000a02197224 */ /* 0x040fe400078e0219 */
[----:B------:R-:W-:Y:S02]  /*16d0*/  IMAD.MOV R4, RZ, RZ, -R4 ;  /* 0x000000ffff047224 */ /* 0x000fe400078e0a04 */
[----:B------:R-:W-:Y:S01]  /*16e0*/  @!P2 IMAD.IADD R9, R9, 0x1, -R2 ;  /* 0x000000010909a824 */ /* 0x000fe200078e0a02 */
[----:B------:R-:W-:Y:S01]  /*16f0*/  ISETP.GT.U32.AND P2, PT, R2, R25, PT ;  /* 0x000000190200720c */ /* 0x000fe20003f44070 */
[----:B------:R-:W-:Y:S02]  /*1700*/  VIADD R10, R0, 0xd ;  /* 0x0000000d000a7836 */ /* 0x000fe40000000000 */
[----:B------:R-:W-:-:S02]  /*1710*/  IMAD R5, R2, R4, R19 ;  /* 0x0000000402057224 */ /* 0x000fc400078e0213 */
[----:B------:R-:W-:Y:S01]  /*1720*/  IMAD.MOV.U32 R19, RZ, RZ, R9 ;  /* 0x000000ffff137224 */ /* 0x000fe200078e0009 */
[----:B------:R-:W-:Y:S01]  /*1730*/  IABS R9, R10 ;  /* 0x0000000a00097213 */ /* 0x000fe20000000000 */
[----:B------:R-:W-:Y:S01]  /*1740*/  @!P6 IMAD.IADD R21, R21, 0x1, -R2 ;  /* 0x000000011515e824 */ /* 0x000fe200078e0a02 */
[----:B------:R-:W-:Y:S01]  /*1750*/  ISETP.GT.U32.AND P6, PT, R2, R5, PT ;  /* 0x000000050200720c */ /* 0x000fe20003fc4070 */
[----:B------:R-:W-:Y:S02]  /*1760*/  IMAD.MOV.U32 R37, RZ, RZ, R7 ;  /* 0x000000ffff257224 */ /* 0x000fe400078e0007 */
[----:B------:R-:W-:-:S04]  /*1770*/  IMAD.HI.U32 R4, R6, R9, RZ ;  /* 0x0000000906047227 */ /* 0x000fc800078e00ff */
[----:B------:R-:W-:Y:S02]  /*1780*/  IMAD.MOV R8, RZ, RZ, -R4 ;  /* 0x000000ffff087224 */ /* 0x000fe400078e0a04 */
[----:B------:R-:W-:Y:S01]  /*1790*/  @!P3 IMAD.MOV R19, RZ, RZ, -R19 ;  /* 0x000000ffff13b224 */ /* 0x000fe200078e0a13 */
[C---:B------:R-:W-:Y:S01]  /*17a0*/  ISETP.GT.U32.AND P3, PT, R2.reuse, R23, PT ;  /* 0x000000170200720c */ /* 0x040fe20003f64070 */
[C---:B------:R-:W-:Y:S02]  /*17b0*/  IMAD R9, R2.reuse, R8, R9 ;  /* 0x0000000802097224 */ /* 0x040fe400078e0209 */
[----:B------:R-:W-:Y:S02]  /*17c0*/  @!P6 IMAD.IADD R5, R5, 0x1, -R2 ;  /* 0x000000010505e824 */ /* 0x000fe400078e0a02 */
[----:B------:R-:W-:Y:S01]  /*17d0*/  @!P0 IMAD.MOV R37, RZ, RZ, -R37 ;  /* 0x000000ffff258224 */ /* 0x000fe200078e0a25 */
[----:B------:R-:W-:Y:S01]  /*17e0*/  ISETP.GT.U32.AND P6, PT, R2, R9, PT ;  /* 0x000000090200720c */ /* 0x000fe20003fc4070 */
[----:B------:R-:W-:Y:S01]  /*17f0*/  IMAD.HI.U32 R7, R6, R27, RZ ;  /* 0x0000001b06077227 */ /* 0x000fe200078e00ff */
[----:B------:R-:W-:-:S03]  /*1800*/  ISETP.GE.AND P0, PT, R14, RZ, PT ;  /* 0x000000ff0e00720c */ /* 0x000fc60003f06270 */
[----:B------:R-:W-:Y:S02]  /*1810*/  VIADD R14, R0, 0xf ;  /* 0x0000000f000e7836 */ /* 0x000fe40000000000 */
[----:B------:R-:W-:Y:S02]  /*1820*/  IMAD.MOV R7, RZ, RZ, -R7 ;  /* 0x000000ffff077224 */ /* 0x000fe400078e0a07 */
[--C-:B------:R-:W-:Y:S01]  /*1830*/  @!P2 IMAD.IADD R25, R25, 0x1, -R2.reuse ;  /* 0x000000011919a824 */ /* 0x100fe200078e0a02 */
[----:B------:R-:W-:Y:S01]  /*1840*/  IABS R35, R14 ;  /* 0x0000000e00237213 */ /* 0x000fe20000000000 */
[----:B------:R-:W-:Y:S02]  /*1850*/  IMAD R7, R2, R7, R27 ;  /* 0x0000000702077224 */ /* 0x000fe400078e021b */
[----:B------:R-:W-:Y:S01]  /*1860*/  VIADD R12, R0, 0xe ;  /* 0x0000000e000c7836 */ /* 0x000fe20000000000 */
[C---:B------:R-:W-:Y:S01]  /*1870*/  ISETP.GT.U32.AND P2, PT, R2.reuse, R25, PT ;  /* 0x000000190200720c */ /* 0x040fe20003f44070 */
[----:B------:R-:W-:Y:S01]  /*1880*/  @!P6 IMAD.IADD R9, R9, 0x1, -R2 ;  /* 0x000000010909e824 */ /* 0x000fe200078e0a02 */
[----:B------:R-:W-:Y:S01]  /*1890*/  ISETP.GT.U32.AND P6, PT, R2, R5, PT ;  /* 0x000000050200720c */ /* 0x000fe20003fc4070 */
[----:B------:R-:W-:Y:S01]  /*18a0*/  IMAD.HI.U32 R8, R6, R35, RZ ;  /* 0x0000002306087227 */ /* 0x000fe200078e00ff */
[----:B------:R-:W-:-:S03]  /*18b0*/  IABS R31, R12 ;  /* 0x0000000c001f7213 */ /* 0x000fc60000000000 */
[----:B------:R-:W-:Y:S01]  /*18c0*/  @!P3 IMAD.IADD R23, R23, 0x1, -R2 ;  /* 0x000000011717b824 */ /* 0x000fe200078e0a02 */
[----:B------:R-:W-:Y:S01]  /*18d0*/  ISETP.GT.U32.AND P3, PT, R2, R7, PT ;  /* 0x000000070200720c */ /* 0x000fe20003f64070 */
[----:B------:R-:W-:Y:S02]  /*18e0*/  IMAD.MOV R8, RZ, RZ, -R8 ;  /* 0x000000ffff087224 */ /* 0x000fe400078e0a08 */
[----:B------:R-:W-:Y:S02]  /*18f0*/  VIADD R18, R0, 0x10 ;  /* 0x0000001000127836 */ /* 0x000fe40000000000 */
[----:B------:R-:W-:-:S03]  /*1900*/  IMAD.HI.U32 R4, R6, R31, RZ ;  /* 0x0000001f06047227 */ /* 0x000fc600078e00ff */
[----:B------:R-:W-:Y:S01]  /*1910*/  IABS R27, R18 ;  /* 0x00000012001b7213 */ /* 0x000fe20000000000 */
[----:B------:R-:W-:Y:S02]  /*1920*/  IMAD R35, R2, R8, R35 ;  /* 0x0000000802237224 */ /* 0x000fe400078e0223 */
[----:B------:R-:W-:Y:S01]  /*1930*/  @!P2 IMAD.IADD R25, R25, 0x1, -R2 ;  /* 0x000000011919a824 */ /* 0x000fe200078e0a02 */
[----:B------:R-:W-:Y:S01]  /*1940*/  ISETP.GE.AND P2, PT, R16, RZ, PT ;  /* 0x000000ff1000720c */ /* 0x000fe20003f46270 */
[----:B------:R-:W-:Y:S02]  /*1950*/  IMAD.MOV R4, RZ, RZ, -R4 ;  /* 0x000000ffff047224 */ /* 0x000fe400078e0a04 */
[--C-:B------:R-:W-:Y:S01]  /*1960*/  @!P6 IMAD.IADD R5, R5, 0x1, -R2.reuse ;  /* 0x000000010505e824 */ /* 0x100fe200078e0a02 */
[----:B------:R-:W-:Y:S01]  /*1970*/  ISETP.GT.U32.AND P6, PT, R2, R35, PT ;  /* 0x000000230200720c */ /* 0x000fe20003fc4070 */
[----:B------:R-:W-:Y:S01]  /*1980*/  @!P3 IMAD.IADD R7, R7, 0x1, -R2 ;  /* 0x000000010707b824 */ /* 0x000fe200078e0a02 */
[----:B------:R-:W-:Y:S01]  /*1990*/  ISETP.GE.AND P3, PT, R10, RZ, PT ;  /* 0x000000ff0a00720c */ /* 0x000fe20003f66270 */
[----:B------:R-:W-:-:S02]  /*19a0*/  IMAD R31, R2, R4, R31 ;  /* 0x00000004021f7224 */ /* 0x000fc400078e021f */
[----:B------:R-:W-:Y:S01]  /*19b0*/  @!P1 IMAD.MOV R23, RZ, RZ, -R23 ;  /* 0x000000ffff179224 */ /* 0x000fe200078e0a17 */
[----:B------:R-:W-:Y:S01]  /*19c0*/  ISETP.GT.U32.AND P1, PT, R2, R9, PT ;  /* 0x000000090200720c */ /* 0x000fe20003f24070 */
[----:B------:R-:W-:Y:S02]  /*19d0*/  IMAD.MOV.U32 R41, RZ, RZ, R25 ;  /* 0x000000ffff297224 */ /* 0x000fe400078e0019 */
[----:B------:R-:W-:Y:S02]  /*19e0*/  VIADD R10, R0, 0x11 ;  /* 0x00000011000a7836 */ /* 0x000fe40000000000 */
[----:B------:R-:W-:-:S03]  /*19f0*/  IMAD.HI.U32 R4, R6, R27, RZ ;  /* 0x0000001b06047227 */ /* 0x000fc600078e00ff */
[----:B------:R-:W-:Y:S01]  /*1a00*/  IABS R39, R10 ;  /* 0x0000000a00277213 */ /* 0x000fe20000000000 */
[----:B------:R-:W-:Y:S01]  /*1a10*/  @!P0 IMAD.MOV R41, RZ, RZ, -R41 ;  /* 0x000000ffff298224 */ /* 0x000fe200078e0a29 */
[----:B------:R-:W-:Y:S01]  /*1a20*/  ISETP.GT.U32.AND P0, PT, R2, R31, PT ;  /* 0x0000001f0200720c */ /* 0x000fe20003f04070 */
[----:B------:R-:W-:Y:S02]  /*1a30*/  IMAD.MOV R4, RZ, RZ, -R4 ;  /* 0x000000ffff047224 */ /* 0x000fe400078e0a04 */
[----:B------:R-:W-:Y:S02]  /*1a40*/  VIADD R16, R0, 0x12 ;  /* 0x0000001200107836 */ /* 0x000fe40000000000 */
[----:B------:R-:W-:Y:S01]  /*1a50*/  @!P5 IMAD.MOV R21, RZ, RZ, -R21 ;  /* 0x000000ffff15d224 */ /* 0x000fe200078e0a15 */
[C---:B------:R-:W-:Y:S01]  /*1a60*/  ISETP.GT.U32.AND P5, PT, R2.reuse, R7, PT ;  /* 0x000000070200720c */ /* 0x040fe20003fa4070 */
[----:B------:R-:W-:Y:S01]  /*1a70*/  IMAD R25, R2, R4, R27 ;  /* 0x0000000402197224 */ /* 0x000fe200078e021b */
[----:B------:R-:W-:Y:S01]  /*1a80*/  IABS R47, R16 ;  /* 0x00000010002f7213 */ /* 0x000fe20000000000 */
[----:B------:R-:W-:-:S02]  /*1a90*/  @!P6 IMAD.IADD R35, R35, 0x1, -R2 ;  /* 0x000000012323e824 */ /* 0x000fc400078e0a02 */
[----:B------:R-:W-:Y:S02]  /*1aa0*/  IMAD.MOV.U32 R27, RZ, RZ, R5 ;  /* 0x000000ffff1b7224 */ /* 0x000fe400078e0005 */
[----:B------:R-:W-:-:S04]  /*1ab0*/  IMAD.HI.U32 R4, R6, R39, RZ ;  /* 0x0000002706047227 */ /* 0x000fc800078e00ff */
[----:B------:R-:W-:Y:S01]  /*1ac0*/  @!P1 IMAD.IADD R9, R9, 0x1, -R2 ;  /* 0x0000000109099824 */ /* 0x000fe200078e0a02 */
[----:B------:R-:W-:Y:S01]  /*1ad0*/  ISETP.GE.AND P1, PT, R12, RZ, PT ;  /* 0x000000ff0c00720c */ /* 0x000fe20003f26270 */
[----:B------:R-:W-:Y:S01]  /*1ae0*/  @!P4 IMAD.MOV R27, RZ, RZ, -R27 ;  /* 0x000000ffff1bc224 */ /* 0x000fe200078e0a1b */
[----:B------:R-:W-:Y:S01]  /*1af0*/  ISETP.GT.U32.AND P4, PT, R2, R35, PT ;  /* 0x000000230200720c */ /* 0x000fe20003f84070 */
[----:B------:R-:W-:Y:S02]  /*1b00*/  IMAD.MOV R8, RZ, RZ, -R4 ;  /* 0x000000ffff087224 */ /* 0x000fe400078e0a04 */
[----:B------:R-:W-:Y:S02]  /*1b10*/  VIADD R12, R0, 0x13 ;  /* 0x00000013000c7836 */ /* 0x000fe40000000000 */
[----:B------:R-:W-:-:S04]  /*1b20*/  IMAD.HI.U32 R4, R6, R47, RZ ;  /* 0x0000002f06047227 */ /* 0x000fc800078e00ff */
[----:B------:R-:W-:Y:S01]  /*1b30*/  @!P0 IMAD.IADD R31, R31, 0x1, -R2 ;  /* 0x000000011f1f8824 */ /* 0x000fe200078e0a02 */
[----:B------:R-:W-:Y:S01]  /*1b40*/  ISETP.GE.AND P0, PT, R14, RZ, PT ;  /* 0x000000ff0e00720c */ /* 0x000fe20003f06270 */
[C---:B------:R-:W-:Y:S01]  /*1b50*/  IMAD R39, R2.reuse, R8, R39 ;  /* 0x0000000802277224 */ /* 0x040fe200078e0227 */
[----:B------:R-:W-:Y:S01]  /*1b60*/  IABS R8, R12 ;  /* 0x0000000c00087213 */ /* 0x000fe20000000000 */
[----:B------:R-:W-:Y:S01]  /*1b70*/  IMAD.MOV R4, RZ, RZ, -R4 ;  /* 0x000000ffff047224 */ /* 0x000fe200078e0a04 */
[C---:B------:R-:W-:Y:S01]  /*1b80*/  ISETP.GT.U32.AND P6, PT, R2.reuse, R31, PT ;  /* 0x0000001f0200720c */ /* 0x040fe20003fc4070 */
[----:B------:R-:W-:Y:S01]  /*1b90*/  @!P5 IMAD.IADD R7, R7, 0x1, -R2 ;  /* 0x000000010707d824 */ /* 0x000fe200078e0a02 */
[C---:B------:R-:W-:Y:S01]  /*1ba0*/  ISETP.GT.U32.AND P5, PT, R2.reuse, R25, PT ;  /* 0x000000190200720c */ /* 0x040fe20003fa4070 */
[----:B------:R-:W-:Y:S02]  /*1bb0*/  IMAD.MOV.U32 R29, RZ, RZ, R9 ;  /* 0x000000ffff1d7224 */ /* 0x000fe400078e0009 */
[----:B------:R-:W-:-:S02]  /*1bc0*/  IMAD R5, R2, R4, R47 ;  /* 0x0000000402057224 */ /* 0x000fc400078e022f */
[----:B------:R-:W-:Y:S02]  /*1bd0*/  IMAD.MOV.U32 R43, RZ, RZ, R7 ;  /* 0x000000ffff2b7224 */ /* 0x000fe400078e0007 */
[----:B------:R-:W-:Y:S02]  /*1be0*/  IMAD.MOV.U32 R7, RZ, RZ, R8 ;  /* 0x000000ffff077224 */ /* 0x000fe400078e0008 */
[----:B------:R-:W-:Y:S01]  /*1bf0*/  @!P3 IMAD.MOV R29, RZ, RZ, -R29 ;  /* 0x000000ffff1db224 */ /* 0x000fe200078e0a1d */
[C---:B------:R-:W-:Y:S01]  /*1c00*/  ISETP.GT.U32.AND P3, PT, R2.reuse, R39, PT ;  /* 0x000000270200720c */ /* 0x040fe20003f64070 */
[----:B------:R-:W-:Y:S01]  /*1c10*/  @!P4 IMAD.IADD R35, R35, 0x1, -R2 ;  /* 0x000000012323c824 */ /* 0x000fe200078e0a02 */
[----:B------:R-:W-:Y:S01]  /*1c20*/  ISETP.GT.U32.AND P4, PT, R2, R5, PT ;  /* 0x000000050200720c */ /* 0x000fe20003f84070 */
[----:B------:R-:W-:-:S04]  /*1c30*/  IMAD.HI.U32 R4, R6, R7, RZ ;  /* 0x0000000706047227 */ /* 0x000fc800078e00ff */
[----:B------:R-:W-:Y:S02]  /*1c40*/  IMAD.MOV R4, RZ, RZ, -R4 ;  /* 0x000000ffff047224 */ /* 0x000fe400078e0a04 */
[--C-:B------:R-:W-:Y:S01]  /*1c50*/  @!P6 IMAD.IADD R31, R31, 0x1, -R2.reuse ;  /* 0x000000011f1fe824 */ /* 0x100fe200078e0a02 */
[----:B------:R-:W-:Y:S01]  /*1c60*/  ISETP.GE.AND P6, PT, R10, RZ, PT ;  /* 0x000000ff0a00720c */ /* 0x000fe20003fc6270 */
[--C-:B------:R-:W-:Y:S02]  /*1c70*/  @!P5 IMAD.IADD R25, R25, 0x1, -R2.reuse ;  /* 0x000000011919d824 */ /* 0x100fe400078e0a02 */
[----:B------:R-:W-:Y:S02]  /*1c80*/  VIADD R10, R0, 0x14 ;  /* 0x00000014000a7836 */ /* 0x000fe40000000000 */
[C---:B------:R-:W-:Y:S01]  /*1c90*/  IMAD R7, R2.reuse, R4, R7 ;  /* 0x0000000402077224 */ /* 0x040fe200078e0207 */
[----:B------:R-:W-:Y:S01]  /*1ca0*/  ISETP.GT.U32.AND P5, PT, R2, R25, PT ;  /* 0x000000190200720c */ /* 0x000fe20003fa4070 */
[--C-:B------:R-:W-:Y:S01]  /*1cb0*/  @!P3 IMAD.IADD R39, R39, 0x1, -R2.reuse ;  /* 0x000000012727b824 */ /* 0x100fe200078e0a02 */
[----:B------:R-:W-:Y:S01]  /*1cc0*/  ISETP.GE.AND P3, PT, R12, RZ, PT ;  /* 0x000000ff0c00720c */ /* 0x000fe20003f66270 */
[----:B------:R-:W-:Y:S01]  /*1cd0*/  @!P4 IMAD.IADD R5, R5, 0x1, -R2 ;  /* 0x000000010505c824 */ /* 0x000fe200078e0a02 */
[----:B------:R-:W-:Y:S01]  /*1ce0*/  IABS R9, R10 ;  /* 0x0000000a00097213 */ /* 0x000fe20000000000 */
[----:B------:R-:W-:Y:S01]  /*1cf0*/  VIADD R12, R0, 0x15 ;  /* 0x00000015000c7836 */ /* 0x000fe20000000000 */
[----:B------:R-:W-:Y:S01]  /*1d00*/  ISETP.GT.U32.AND P4, PT, R2, R7, PT ;  /* 0x000000070200720c */ /* 0x000fe20003f84070 */
[----:B------:R-:W-:-:S02]  /*1d10*/  VIADD R14, R0, 0x16 ;  /* 0x00000016000e7836 */ /* 0x000fc40000000000 */
[----:B------:R-:W-:Y:S01]  /*1d20*/  IMAD.HI.U32 R4, R6, R9, RZ ;  /* 0x0000000906047227 */ /* 0x000fe200078e00ff */
[----:B------:R-:W-:Y:S02]  /*1d30*/  IABS R8, R12 ;  /* 0x0000000c00087213 */ /* 0x000fe40000000000 */
[----:B------:R-:W-:Y:S01]  /*1d40*/  IABS R55, R14 ;  /* 0x0000000e00377213 */ /* 0x000fe20000000000 */
[----:B------:R-:W-:Y:S02]  /*1d50*/  IMAD.MOV.U32 R47, RZ, RZ, R35 ;  /* 0x000000ffff2f7224 */ /* 0x000fe400078e0023 */
[----:B------:R-:W-:Y:S02]  /*1d60*/  IMAD.MOV R4, RZ, RZ, -R4 ;  /* 0x000000ffff047224 */ /* 0x000fe400078e0a04 */
[----:B------:R-:W-:Y:S02]  /*1d70*/  IMAD.MOV.U32 R35, RZ, RZ, R8 ;  /* 0x000000ffff237224 */ /* 0x000fe400078e0008 */
[----:B------:R-:W-:Y:S01]  /*1d80*/  @!P5 IMAD.IADD R25, R25, 0x1, -R2 ;  /* 0x000000011919d824 */ /* 0x000fe200078e0a02 */
[----:B------:R-:W-:Y:S01]  /*1d90*/  ISETP.GE.AND P5, PT, R16, RZ, PT ;  /* 0x000000ff1000720c */ /* 0x000fe20003fa6270 */
[----:B------:R-:W-:-:S02]  /*1da0*/  IMAD R9, R2, R4, R9 ;  /* 0x0000000402097224 */ /* 0x000fc400078e0209 */
[----:B------:R-:W-:Y:S02]  /*1db0*/  @!P4 IMAD.IADD R7, R7, 0x1, -R2 ;  /* 0x000000010707c824 */ /* 0x000fe400078e0a02 */
[----:B------:R-:W-:-:S03]  /*1dc0*/  IMAD.HI.U32 R4, R6, R35, RZ ;  /* 0x0000002306047227 */ /* 0x000fc600078e00ff */
[C---:B------:R-:W-:Y:S01]  /*1dd0*/  ISETP.GT.U32.AND P4, PT, R2.reuse, R7, PT ;  /* 0x000000070200720c */ /* 0x040fe20003f84070 */
[----:B------:R-:W-:Y:S01]  /*1de0*/  @!P1 IMAD.MOV R31, RZ, RZ, -R31 ;  /* 0x000000ffff1f9224 */ /* 0x000fe200078e0a1f */
[----:B------:R-:W-:Y:S01]  /*1df0*/  ISETP.GT.U32.AND P1, PT, R2, R39, PT ;  /* 0x000000270200720c */ /* 0x000fe20003f24070 */
[----:B------:R-:W-:Y:S02]  /*1e00*/  IMAD.MOV.U32 R49, RZ, RZ, R25 ;  /* 0x000000ffff317224 */ /* 0x000fe400078e0019 */
[----:B------:R-:W-:Y:S02]  /*1e10*/  IMAD.MOV R25, RZ, RZ, -R4 ;  /* 0x000000ffff197224 */ /* 0x000fe400078e0a04 */
[----:B------:R-:W-:-:S04]  /*1e20*/  IMAD.HI.U32 R4, R6, R55, RZ ;  /* 0x0000003706047227 */ /* 0x000fc800078e00ff */
[----:B------:R-:W-:Y:S01]  /*1e30*/  @!P0 IMAD.MOV R47, RZ, RZ, -R47 ;  /* 0x000000ffff2f8224 */ /* 0x000fe200078e0a2f */
[C---:B------:R-:W-:Y:S01]  /*1e40*/  ISETP.GT.U32.AND P0, PT, R2.reuse, R5, PT ;  /* 0x000000050200720c */ /* 0x040fe20003f04070 */
[----:B------:R-:W-:Y:S02]  /*1e50*/  IMAD.MOV R4, RZ, RZ, -R4 ;  /* 0x000000ffff047224 */ /* 0x000fe400078e0a04 */
[C---:B------:R-:W-:Y:S02]  /*1e60*/  IMAD R25, R2.reuse, R25, R35 ;  /* 0x0000001902197224 */ /* 0x040fe400078e0223 */
[C---:B------:R-:W-:Y:S02]  /*1e70*/  IMAD R35, R2.reuse, R4, R55 ;  /* 0x0000000402237224 */ /* 0x040fe400078e0237 */
[--C-:B------:R-:W-:Y:S01]  /*1e80*/  @!P1 IMAD.IADD R39, R39, 0x1, -R2.reuse ;  /* 0x0000000127279824 */ /* 0x100fe200078e0a02 */
[C---:B------:R-:W-:Y:S01]  /*1e90*/  ISETP.GT.U32.AND P1, PT, R2.reuse, R9, PT ;  /* 0x000000090200720c */ /* 0x040fe20003f24070 */
[--C-:B------:R-:W-:Y:S01]  /*1ea0*/  @!P4 IMAD.IADD R7, R7, 0x1, -R2.reuse ;  /* 0x000000010707c824 */ /* 0x100fe200078e0a02 */
[----:B------:R-:W-:Y:S01]  /*1eb0*/  ISETP.GT.U32.AND P4, PT, R2, R35, PT ;  /* 0x000000230200720c */ /* 0x000fe20003f84070 */
[----:B------:R-:W-:Y:S01]  /*1ec0*/  @!P2 IMAD.MOV R43, RZ, RZ, -R43 ;  /* 0x000000ffff2ba224 */ /* 0x000fe200078e0a2b */
[----:B------:R-:W-:Y:S01]  /*1ed0*/  ISETP.GE.AND P2, PT, R18, RZ, PT ;  /* 0x000000ff1200720c */ /* 0x000fe20003f46270 */
[----:B------:R-:W-:Y:S01]  /*1ee0*/  @!P0 IMAD.IADD R5, R5, 0x1, -R2 ;  /* 0x0000000105058824 */ /* 0x000fe200078e0a02 */
[----:B------:R-:W-:Y:S01]  /*1ef0*/  ISETP.GE.AND P0, PT, R12, RZ, PT ;  /* 0x000000ff0c00720c */ /* 0x000fe20003f06270 */
[----:B------:R-:W-:-:S02]  /*1f00*/  IMAD.MOV.U32 R51, RZ, RZ, R39 ;  /* 0x000000ffff337224 */ /* 0x000fc400078e0027 */
[----:B------:R-:W-:Y:S02]  /*1f10*/  IMAD.MOV.U32 R53, RZ, RZ, R5 ;  /* 0x000000ffff357224 */ /* 0x000fe400078e0005 */
[----:B------:R-:W-:Y:S02]  /*1f20*/  VIADD R5, R0, 0x17 ;  /* 0x0000001700057836 */ /* 0x000fe40000000000 */
[--C-:B------:R-:W-:Y:S02]  /*1f30*/  @!P1 IMAD.IADD R9, R9, 0x1, -R2.reuse ;  /* 0x0000000109099824 */ /* 0x100fe400078e0a02 */
[----:B------:R-:W-:Y:S01]  /*1f40*/  @!P4 IMAD.IADD R35, R35, 0x1, -R2 ;  /* 0x000000012323c824 */ /* 0x000fe200078e0a02 */
[----:B------:R-:W-:Y:S01]  /*1f50*/  IABS R39, R5 ;  /* 0x0000000500277213 */ /* 0x000fe20000000000 */
[----:B------:R-:W-:Y:S01]  /*1f60*/  @!P2 IMAD.MOV R49, RZ, RZ, -R49 ;  /* 0x000000ffff31a224 */ /* 0x000fe200078e0a31 */
[C---:B------:R-:W-:Y:S01]  /*1f70*/  ISETP.GT.U32.AND P1, PT, R2.reuse, R9, PT ;  /* 0x000000090200720c */ /* 0x040fe20003f24070 */
[----:B------:R-:W-:Y:S01]  /*1f80*/  @!P6 IMAD.MOV R51, RZ, RZ, -R51 ;  /* 0x000000ffff33e224 */ /* 0x000fe200078e0a33 */
[----:B------:R-:W-:Y:S01]  /*1f90*/  ISETP.GT.U32.AND P4, PT, R2, R35, PT ;  /* 0x000000230200720c */ /* 0x000fe20003f84070 */
[----:B------:R-:W-:Y:S01]  /*1fa0*/  IMAD.HI.U32 R4, R6, R39, RZ ;  /* 0x0000002706047227 */ /* 0x000fe200078e00ff */
[----:B------:R-:W-:-:S02]  /*1fb0*/  ISETP.GE.AND P2, PT, R10, RZ, PT ;  /* 0x000000ff0a00720c */ /* 0x000fc40003f46270 */
[----:B------:R-:W-:Y:S01]  /*1fc0*/  ISETP.GT.U32.AND P6, PT, R2, R25, PT ;  /* 0x000000190200720c */ /* 0x000fe20003fc4070 */
[C---:B------:R-:W-:Y:S02]  /*1fd0*/  VIADD R10, R0.reuse, 0x18 ;  /* 0x00000018000a7836 */ /* 0x040fe40000000000 */
[----:B------:R-:W-:Y:S02]  /*1fe0*/  IMAD.MOV R4, RZ, RZ, -R4 ;  /* 0x000000ffff047224 */ /* 0x000fe400078e0a04 */
[----:B------:R-:W-:Y:S01]  /*1ff0*/  VIADD R16, R0, 0x1a ;  /* 0x0000001a00107836 */ /* 0x000fe20000000000 */
[----:B------:R-:W-:Y:S01]  /*2000*/  IABS R67, R10 ;  /* 0x0000000a00437213 */ /* 0x000fe20000000000 */
[C---:B------:R-:W-:Y:S02]  /*2010*/  IMAD R39, R2.reuse, R4, R39 ;  /* 0x0000000402277224 */ /* 0x040fe400078e0227 */
[--C-:B------:R-:W-:Y:S01]  /*2020*/  @!P1 IMAD.IADD R9, R9, 0x1, -R2.reuse ;  /* 0x0000000109099824 */ /* 0x100fe200078e0a02 */
[----:B------:R-:W-:Y:S01]  /*2030*/  ISETP.GE.AND P1, PT, R5, RZ, PT ;  /* 0x000000ff0500720c */ /* 0x000fe20003f26270 */
[----:B------:R-:W-:Y:S01]  /*2040*/  @!P4 IMAD.IADD R35, R35, 0x1, -R2 ;  /* 0x000000012323c824 */ /* 0x000fe200078e0a02 */
[----:B------:R-:W-:Y:S01]  /*2050*/  ISETP.GT.U32.AND P4, PT, R2, R39, PT ;  /* 0x000000270200720c */ /* 0x000fe20003f84070 */
[----:B------:R-:W-:Y:S01]  /*2060*/  IMAD.HI.U32 R5, R6, R67, RZ ;  /* 0x0000004306057227 */ /* 0x000fe200078e00ff */
[----:B------:R-:W-:-:S03]  /*2070*/  IABS R71, R16 ;  /* 0x0000001000477213 */ /* 0x000fc60000000000 */
[----:B------:R-:W-:Y:S02]  /*2080*/  @!P6 IMAD.IADD R25, R25, 0x1, -R2 ;  /* 0x000000011919e824 */ /* 0x000fe400078e0a02 */
[----:B------:R-:W-:Y:S02]  /*2090*/  IMAD.MOV R5, RZ, RZ, -R5 ;  /* 0x000000ffff057224 */ /* 0x000fe400078e0a05 */
[----:B------:R-:W-:Y:S01]  /*20a0*/  VIADD R20, R0, 0x1c ;  /* 0x0000001c00147836 */ /* 0x000fe20000000000 */
[C---:B------:R-:W-:Y:S01]  /*20b0*/  ISETP.GT.U32.AND P6, PT, R2.reuse, R25, PT ;  /* 0x000000190200720c */ /* 0x040fe20003fc4070 */
[----:B------:R-:W-:Y:S02]  /*20c0*/  IMAD R67, R2, R5, R67 ;  /* 0x0000000502437224 */ /* 0x000fe400078e0243 */
[----:B------:R-:W-:Y:S01]  /*20d0*/  IMAD.HI.U32 R4, R6, R71, RZ ;  /* 0x0000004706047227 */ /* 0x000fe200078e00ff */
[----:B------:R-:W-:-:S03]  /*20e0*/  IABS R75, R20 ;  /* 0x00000014004b7213 */ /* 0x000fc60000000000 */
[----:B------:R-:W-:Y:S01]  /*20f0*/  @!P5 IMAD.MOV R53, RZ, RZ, -R53 ;  /* 0x000000ffff35d224 */ /* 0x000fe200078e0a35 */
[----:B------:R-:W-:Y:S01]  /*2100*/  ISETP.GE.AND P5, PT, R14, RZ, PT ;  /* 0x000000ff0e00720c */ /* 0x000fe20003fa6270 */
[----:B------:R-:W-:Y:S02]  /*2110*/  VIADD R14, R0, 0x19 ;  /* 0x00000019000e7836 */ /* 0x000fe40000000000 */
[----:B------:R-:W-:Y:S02]  /*2120*/  IMAD.MOV R4, RZ, RZ, -R4 ;  /* 0x000000ffff047224 */ /* 0x000fe400078e0a04 */
[----:B------:R-:W-:Y:S01]  /*2130*/  @!P4 IMAD.IADD R39, R39, 0x1, -R2 ;  /* 0x000000012727c824 */ /* 0x000fe200078e0a02 */
[C---:B------:R-:W-:Y:S01]  /*2140*/  ISETP.GT.U32.AND P4, PT, R2.reuse, R67, PT ;  /* 0x000000430200720c */ /* 0x040fe20003f84070 */
[----:B------:R-:W-:Y:S01]  /*2150*/  IMAD R71, R2, R4, R71 ;  /* 0x0000000402477224 */ /* 0x000fe200078e0247 */
[----:B------:R-:W-:Y:S01]  /*2160*/  IABS R69, R14 ;  /* 0x0000000e00457213 */ /* 0x000fe20000000000 */
[----:B------:R-:W-:-:S02]  /*2170*/  VIADD R18, R0, 0x1b ;  /* 0x0000001b00127836 */ /* 0x000fc40000000000 */
[----:B------:R-:W-:-:S03]  /*2180*/  IMAD.HI.U32 R4, R6, R75, RZ ;  /* 0x0000004b06047227 */ /* 0x000fc600078e00ff */
[----:B------:R-:W-:Y:S01]  /*2190*/  IABS R73, R18 ;  /* 0x0000001200497213 */ /* 0x000fe20000000000 */
[----:B------:R-:W-:Y:S01]  /*21a0*/  @!P6 IMAD.IADD R25, R25, 0x1, -R2 ;  /* 0x000000011919e824 */ /* 0x000fe200078e0a02 */
[----:B------:R-:W-:Y:S01]  /*21b0*/  ISETP.GE.AND P6, PT, R10, RZ, PT ;  /* 0x000000ff0a00720c */ /* 0x000fe20003fc6270 */
[----:B------:R-:W-:-:S04]  /*21c0*/  IMAD.HI.U32 R8, R6, R69, RZ ;  /* 0x0000004506087227 */ /* 0x000fc800078e00ff */
[C---:B------:R-:W-:Y:S02]  /*21d0*/  VIADD R22, R0.reuse, 0x1d ;  /* 0x0000001d00167836 */ /* 0x040fe40000000000 */
[----:B------:R-:W-:Y:S02]  /*21e0*/  IMAD.MOV R10, RZ, RZ, -R4 ;  /* 0x000000ffff0a7224 */ /* 0x000fe400078e0a04 */
[----:B------:R-:W0:Y:S01]  /*21f0*/  LDC.64 R4, c[0x0][0x3a8] ;  /* 0x0000ea00ff047b82 */ /* 0x000e220000000a00 */
[----:B------:R-:W-:Y:S01]  /*2200*/  IMAD.MOV R8, RZ, RZ, -R8 ;  /* 0x000000ffff087224 */ /* 0x000fe200078e0a08 */
[----:B------:R-:W-:Y:S01]  /*2210*/  IABS R65, R22 ;  /* 0x0000001600417213 */ /* 0x000fe20000000000 */
[----:B------:R-:W-:Y:S02]  /*2220*/  VIADD R12, R0, 0x1e ;  /* 0x0000001e000c7836 */ /* 0x000fe40000000000 */
[----:B------:R-:W-:Y:S02]  /*2230*/  IMAD.MOV.U32 R55, RZ, RZ, R7 ;  /* 0x000000ffff377224 */ /* 0x000fe400078e0007 */
[----:B------:R-:W-:Y:S01]  /*2240*/  @!P4 IMAD.IADD R67, R67, 0x1, -R2 ;  /* 0x000000014343c824 */ /* 0x000fe200078e0a02 */
[----:B------:R-:W-:Y:S01]  /*2250*/  IABS R79, R12 ;  /* 0x0000000c004f7213 */ /* 0x000fe20000000000 */
[----:B------:R-:W-:-:S02]  /*2260*/  IMAD.MOV.U32 R57, RZ, RZ, R9 ;  /* 0x000000ffff397224 */ /* 0x000fc400078e0009 */
[----:B------:R-:W-:-:S04]  /*2270*/  IMAD.HI.U32 R0, R6, R73, RZ ;  /* 0x0000004906007227 */ /* 0x000fc800078e00ff */
[C---:B------:R-:W-:Y:S02]  /*2280*/  IMAD R69, R2.reuse, R8, R69 ;  /* 0x0000000802457224 */ /* 0x040fe400078e0245 */
[----:B------:R-:W-:Y:S01]  /*2290*/  @!P3 IMAD.MOV R55, RZ, RZ, -R55 ;  /* 0x000000ffff37b224 */ /* 0x000fe200078e0a37 */
[C---:B------:R-:W-:Y:S01]  /*22a0*/  ISETP.GT.U32.AND P3, PT, R2.reuse, R39, PT ;  /* 0x000000270200720c */ /* 0x040fe20003f64070 */
[----:B------:R-:W-:Y:S01]  /*22b0*/  @!P2 IMAD.MOV R57, RZ, RZ, -R57 ;  /* 0x000000ffff39a224 */ /* 0x000fe200078e0a39 */
[C---:B------:R-:W-:Y:S01]  /*22c0*/  ISETP.GT.U32.AND P2, PT, R2.reuse, R67, PT ;  /* 0x000000430200720c */ /* 0x040fe20003f44070 */
[----:B------:R-:W-:Y:S01]  /*22d0*/  IMAD.MOV R8, RZ, RZ, -R0 ;  /* 0x000000ffff087224 */ /* 0x000fe200078e0a00 */
[----:B------:R-:W-:Y:S01]  /*22e0*/  ISETP.GT.U32.AND P4, PT, R2, R69, PT ;  /* 0x000000450200720c */ /* 0x000fe20003f84070 */
[----:B------:R-:W-:-:S04]  /*22f0*/  IMAD.HI.U32 R0, R6, R65, RZ ;  /* 0x0000004106007227 */ /* 0x000fc800078e00ff */
[----:B------:R-:W-:Y:S02]  /*2300*/  IMAD R73, R2, R8, R73 ;  /* 0x0000000802497224 */ /* 0x000fe400078e0249 */
[----:B------:R-:W-:-:S04]  /*2310*/  IMAD.HI.U32 R6, R6, R79, RZ ;  /* 0x0000004f06067227 */ /* 0x000fc800078e00ff */
[----:B------:R-:W-:Y:S02]  /*2320*/  IMAD.MOV R8, RZ, RZ, -R0 ;  /* 0x000000ffff087224 */ /* 0x000fe400078e0a00 */
[----:B------:R-:W-:Y:S01]  /*2330*/  IMAD R75, R2, R10, R75 ;  /* 0x0000000a024b7224 */ /* 0x000fe200078e024b */
[----:B------:R-:W-:Y:S01]  /*2340*/  SHF.R.U32.HI R10, RZ, 0x6, R222 ;  /* 0x00000006ff0a7819 */ /* 0x000fe200000116de */
[----:B------:R-:W-:Y:S02]  /*2350*/  IMAD.MOV.U32 R63, RZ, RZ, R35 ;  /* 0x000000ffff3f7224 */ /* 0x000fe400078e0023 */
[----:B------:R-:W-:Y:S01]  /*2360*/  IMAD.MOV R6, RZ, RZ, -R6 ;  /* 0x000000ffff067224 */ /* 0x000fe200078e0a06 */
[----:B------:R-:W-:Y:S01]  /*2370*/  SGXT.U32 R0, R10, 0x1 ;  /* 0x000000010a00781a */ /* 0x000fe20000000000 */
[----:B------:R-:W-:Y:S02]  /*2380*/  IMAD.MOV.U32 R59, RZ, RZ, R25 ;  /* 0x000000ffff3b7224 */ /* 0x000fe400078e0019 */
[----:B------:R-:W-:Y:S01]  /*2390*/  IMAD R35, R2, R8, R65 ;  /* 0x0000000802237224 */ /* 0x000fe200078e0241 */
[----:B------:R-:W-:Y:S01]  /*23a0*/  LOP3.LUT R24, R0, 0x8, RZ, 0xfc, !PT ;  /* 0x0000000800187812 */ /* 0x000fe200078efcff */
[----:B------:R-:W-:Y:S01]  /*23b0*/  @!P0 IMAD.MOV R59, RZ, RZ, -R59 ;  /* 0x000000ffff3b8224 */ /* 0x000fe200078e0a3b */
[C---:B------:R-:W-:Y:S01]  /*23c0*/  ISETP.GT.U32.AND P0, PT, R2.reuse, R71, PT ;  /* 0x000000470200720c */ /* 0x040fe20003f04070 */
[----:B------:R-:W-:Y:S01]  /*23d0*/  @!P5 IMAD.MOV R63, RZ, RZ, -R63 ;  /* 0x000000ffff3fd224 */ /* 0x000fe200078e0a3f */
[C---:B------:R-:W-:Y:S01]  /*23e0*/  ISETP.GT.U32.AND P5, PT, R2.reuse, R73, PT ;  /* 0x000000490200720c */ /* 0x040fe20003fa4070 */
[--C-:B------:R-:W-:Y:S01]  /*23f0*/  @!P3 IMAD.IADD R39, R39, 0x1, -R2.reuse ;  /* 0x000000012727b824 */ /* 0x100fe200078e0a02 */
[C---:B------:R-:W-:Y:S01]  /*2400*/  ISETP.GT.U32.AND P3, PT, R2.reuse, R75, PT ;  /* 0x0000004b0200720c */ /* 0x040fe20003f64070 */
[----:B------:R-:W-:Y:S01]  /*2410*/  @!P2 IMAD.IADD R67, R67, 0x1, -R2 ;  /* 0x000000014343a824 */ /* 0x000fe200078e0a02 */
[C---:B------:R-:W-:Y:S01]  /*2420*/  ISETP.GT.U32.AND P2, PT, R2.reuse, R35, PT ;  /* 0x000000230200720c */ /* 0x040fe20003f44070 */
[----:B------:R-:W-:Y:S01]  /*2430*/  IMAD R79, R2, R6, R79 ;  /* 0x00000006024f7224 */ /* 0x000fe200078e024f */
[C---:B------:R-:W-:Y:S01]  /*2440*/  LOP3.LUT R10, R0.reuse, 0x10, RZ, 0xfc, !PT ;  /* 0x00000010000a7812 */ /* 0x040fe200078efcff */
[----:B------:R-:W1:Y:S01]  /*2450*/  LDC.64 R6, c[0x0][0x3a0] ;  /* 0x0000e800ff067b82 */ /* 0x000e620000000a00 */
[----:B0-----:R-:W-:-:S02]  /*2460*/  IMAD R95, R0, R4, RZ ;  /* 0x00000004005f7224 */ /* 0x001fc400078e02ff */
[--C-:B------:R-:W-:Y:S01]  /*2470*/  @!P4 IMAD.IADD R69, R69, 0x1, -R2.reuse ;  /* 0x000000014545c824 */ /* 0x100fe200078e0a02 */
[----:B------:R-:W-:Y:S01]  /*2480*/  ISETP.GT.U32.AND P4, PT, R2, R79, PT ;  /* 0x0000004f0200720c */ /* 0x000fe20003f84070 */
[----:B------:R-:W-:Y:S02]  /*2490*/  IMAD R97, R4, 0x2, R95 ;  /* 0x0000000204617824 */ /* 0x000fe400078e025f */
[--C-:B------:R-:W-:Y:S01]  /*24a0*/  @!P0 IMAD.IADD R71, R71, 0x1, -R2.reuse ;  /* 0x0000000147478824 */ /* 0x100fe200078e0a02 */
[----:B------:R-:W-:Y:S01]  /*24b0*/  ISETP.GE.AND P0, PT, R14, RZ, PT ;  /* 0x000000ff0e00720c */ /* 0x000fe20003f06270 */
[----:B------:R-:W-:Y:S02]  /*24c0*/  IMAD R99, R4, 0x2, R97 ;  /* 0x0000000204637824 */ /* 0x000fe400078e0261 */
[----:B------:R-:W-:Y:S02]  /*24d0*/  IMAD.MOV.U32 R65, RZ, RZ, R39 ;  /* 0x000000ffff417224 */ /* 0x000fe400078e0027 */
[--C-:B------:R-:W-:Y:S01]  /*24e0*/  @!P5 IMAD.IADD R73, R73, 0x1, -R2.reuse ;  /* 0x000000014949d824 */ /* 0x100fe200078e0a02 */
[----:B------:R-:W-:Y:S01]  /*24f0*/  ISETP.GT.U32.AND P5, PT, R2, R71, PT ;  /* 0x000000470200720c */ /* 0x000fe20003fa4070 */
[----:B------:R-:W-:-:S02]  /*2500*/  @!P3 IMAD.IADD R75, R75, 0x1, -R2 ;  /* 0x000000014b4bb824 */ /* 0x000fc400078e0a02 */
[--C-:B------:R-:W-:Y:S01]  /*2510*/  @!P2 IMAD.IADD R35, R35, 0x1, -R2.reuse ;  /* 0x000000012323a824 */ /* 0x100fe200078e0a02 */
[----:B------:R-:W-:Y:S01]  /*2520*/  ISETP.GT.U32.AND P3, PT, R2, R73, PT ;  /* 0x000000490200720c */ /* 0x000fe20003f64070 */
[----:B------:R-:W-:Y:S01]  /*2530*/  IMAD R101, R4, 0x2, R99 ;  /* 0x0000000204657824 */ /* 0x000fe200078e0263 */
[C---:B------:R-:W-:Y:S01]  /*2540*/  ISETP.GT.U32.AND P2, PT, R2.reuse, R75, PT ;  /* 0x0000004b0200720c */ /* 0x040fe20003f44070 */
[----:B------:R-:W-:Y:S01]  /*2550*/  @!P1 IMAD.MOV R65, RZ, RZ, -R65 ;  /* 0x000000ffff419224 */ /* 0x000fe200078e0a41 */
[C---:B------:R-:W-:Y:S01]  /*2560*/  ISETP.GT.U32.AND P1, PT, R2.reuse, R69, PT ;  /* 0x000000450200720c */ /* 0x040fe20003f24070 */
[----:B------:R-:W-:Y:S01]  /*2570*/  @!P6 IMAD.MOV R67, RZ, RZ, -R67 ;  /* 0x000000ffff43e224 */ /* 0x000fe200078e0a43 */
[----:B------:R-:W-:Y:S01]  /*2580*/  ISETP.GT.U32.AND P6, PT, R2, R35, PT ;  /* 0x000000230200720c */ /* 0x000fe20003fc4070 */
[----:B------:R-:W-:Y:S02]  /*2590*/  IMAD R196, R4, 0x2, R101 ;  /* 0x0000000204c47824 */ /* 0x000fe400078e0265 */
[----:B------:R-:W-:-:S02]  /*25a0*/  @!P4 IMAD.IADD R79, R79, 0x1, -R2 ;  /* 0x000000014f4fc824 */ /* 0x000fc400078e0a02 */
[----:B------:R-:W-:Y:S02]  /*25b0*/  IMAD R120, R4, 0x2, R196 ;  /* 0x0000000204787824 */ /* 0x000fe400078e02c4 */
[----:B-1----:R-:W-:Y:S01]  /*25c0*/  VIADD R233, R6, 0x7f ;  /* 0x0000007f06e97836 */ /* 0x002fe20000000000 */
[----:B------:R-:W-:Y:S01]  /*25d0*/  ISETP.GT.U32.AND P4, PT, R2, R79, PT ;  /* 0x0000004f0200720c */ /* 0x000fe20003f84070 */
[C---:B------:R-:W-:Y:S02]  /*25e0*/  IMAD R9, R4.reuse, 0x2, R120 ;  /* 0x0000000204097824 */ /* 0x040fe400078e0278 */
[--C-:B------:R-:W-:Y:S01]  /*25f0*/  @!P1 IMAD.IADD R69, R69, 0x1, -R2.reuse ;  /* 0x0000000145459824 */ /* 0x100fe200078e0a02 */
[----:B------:R0:W-:Y:S01]  /*2600*/  STL [R1+0x4], R233 ;  /* 0x000004e901007387 */ /* 0x0001e20000100800 */
[----:B------:R-:W-:Y:S01]  /*2610*/  IMAD R25, R4, 0x4, R9 ;  /* 0x0000000404197824 */ /* 0x000fe200078e0209 */
[----:B------:R-:W-:Y:S01]  /*2620*/  ISETP.GE.AND P1, PT, R16, RZ, PT ;  /* 0x000000ff1000720c */ /* 0x000fe20003f26270 */
[--C-:B------:R-:W-:Y:S01]  /*2630*/  @!P5 IMAD.IADD R71, R71, 0x1, -R2.reuse ;  /* 0x000000014747d824 */ /* 0x100fe200078e0a02 */
[----:B------:R-:W-:Y:S01]  /*2640*/  ISETP.GE.AND P5, PT, R18, RZ, PT ;  /* 0x000000ff1200720c */ /* 0x000fe20003fa6270 */
[--C-:B------:R-:W-:Y:S01]  /*2650*/  @!P3 IMAD.IADD R73, R73, 0x1, -R2.reuse ;  /* 0x000000014949b824 */ /* 0x100fe200078e0a02 */
[----:B------:R-:W-:Y:S01]  /*2660*/  ISETP.GE.AND P3, PT, R20, RZ, PT ;  /* 0x000000ff1400720c */ /* 0x000fe20003f66270 */
[--C-:B------:R-:W-:Y:S01]  /*2670*/  @!P2 IMAD.IADD R75, R75, 0x1, -R2.reuse ;  /* 0x000000014b4ba824 */ /* 0x100fe200078e0a02 */
[----:B------:R-:W-:Y:S01]  /*2680*/  ISETP.GE.AND P2, PT, R22, RZ, PT ;  /* 0x000000ff1600720c */ /* 0x000fe20003f46270 */
[----:B------:R-:W-:Y:S01]  /*2690*/  @!P6 IMAD.IADD R35, R35, 0x1, -R2 ;  /* 0x000000012323e824 */ /* 0x000fe200078e0a02 */
[----:B------:R-:W-:Y:S01]  /*26a0*/  ISETP.GE.AND P6, PT, R12, RZ, PT ;  /* 0x000000ff0c00720c */ /* 0x000fe20003fc6270 */
[----:B------:R-:W-:-:S02]  /*26b0*/  IMAD R135, R4, 0x2, R25 ;  /* 0x0000000204877824 */ /* 0x000fc400078e0219 */
[----:B------:R-:W-:Y:S01]  /*26c0*/  @!P4 IMAD.IADD R79, R79, 0x1, -R2 ;  /* 0x000000014f4fc824 */ /* 0x000fe200078e0a02 */
[----:B------:R-:W-:Y:S01]  /*26d0*/  ISETP.NE.AND P4, PT, R45, RZ, PT ;  /* 0x000000ff2d00720c */ /* 0x000fe20003f85270 */
[C---:B------:R-:W-:Y:S01]  /*26e0*/  IMAD R137, R4.reuse, 0x2, R135 ;  /* 0x0000000204897824 */ /* 0x040fe200078e0287 */
[----:B------:R-:W-:Y:S01]  /*26f0*/  LOP3.LUT R2, RZ, R45, RZ, 0x33, !PT ;  /* 0x0000002dff027212 */ /* 0x000fe200078e33ff */
[----:B------:R-:W-:Y:S02]  /*2700*/  IMAD.MOV.U32 R77, RZ, RZ, R35 ;  /* 0x000000ffff4d7224 */ /* 0x000fe400078e0023 */
[----:B------:R-:W-:Y:S01]  /*2710*/  IMAD R93, R4, 0x2, R137 ;  /* 0x00000002045d7824 */ /* 0x000fe200078e0289 */
[C---:B------:R-:W-:Y:S01]  /*2720*/  SEL R46, R2.reuse, R47, !P4 ;  /* 0x0000002f022e7207 */ /* 0x040fe20006000000 */
[----:B------:R-:W-:Y:S01]  /*2730*/  @!P0 IMAD.MOV R69, RZ, RZ, -R69 ;  /* 0x000000ffff458224 */ /* 0x000fe200078e0a45 */
[----:B------:R-:W-:Y:S01]  /*2740*/  ISETP.GT.AND P0, PT, R233, 0x7f, PT ;  /* 0x0000007fe900780c */ /* 0x000fe20003f04270 */
[----:B------:R-:W-:Y:S01]  /*2750*/  @!P1 IMAD.MOV R71, RZ, RZ, -R71 ;  /* 0x000000ffff479224 */ /* 0x000fe200078e0a47 */
[C---:B------:R-:W-:Y:S01]  /*2760*/  SEL R47, R2.reuse, R49, !P4 ;  /* 0x00000031022f7207 */ /* 0x040fe20006000000 */
[----:B------:R-:W-:Y:S01]  /*2770*/  @!P5 IMAD.MOV R73, RZ, RZ, -R73 ;  /* 0x000000ffff49d224 */ /* 0x000fe200078e0a49 */
[C---:B------:R-:W-:Y:S01]  /*2780*/  SEL R48, R2.reuse, R51, !P4 ;  /* 0x0000003302307207 */ /* 0x040fe20006000000 */
[----:B------:R-:W-:Y:S01]  /*2790*/  @!P3 IMAD.MOV R75, RZ, RZ, -R75 ;  /* 0x000000ffff4bb224 */ /* 0x000fe200078e0a4b */
[C---:B------:R-:W-:Y:S01]  /*27a0*/  SEL R35, R2.reuse, R15, !P4 ;  /* 0x0000000f02237207 */ /* 0x040fe20006000000 */
[----:B------:R-:W-:Y:S01]  /*27b0*/  @!P2 IMAD.MOV R77, RZ, RZ, -R77 ;  /* 0x000000ffff4da224 */ /* 0x000fe200078e0a4d */
[C---:B------:R-:W-:Y:S01]  /*27c0*/  SEL R49, R2.reuse, R53, !P4 ;  /* 0x0000003502317207 */ /* 0x040fe20006000000 */
[----:B------:R-:W-:Y:S01]  /*27d0*/  @!P6 IMAD.MOV R79, RZ, RZ, -R79 ;  /* 0x000000ffff4fe224 */ /* 0x000fe200078e0a4f */
[----:B------:R-:W-:Y:S01]  /*27e0*/  SEL R50, R2, R55, !P4 ;  /* 0x0000003702327207 */ /* 0x000fe20006000000 */
[----:B------:R-:W-:Y:S01]  /*27f0*/  IMAD R150, R150, R7, RZ ;  /* 0x0000000796967224 */ /* 0x000fe200078e02ff */
[----:B------:R-:W-:Y:S01]  /*2800*/  SEL R51, R2, R57, !P4 ;  /* 0x0000003902337207 */ /* 0x000fe20006000000 */
[----:B------:R-:W-:Y:S01]  /*2810*/  IMAD R7, R4, 0x2, R93 ;  /* 0x0000000204077824 */ /* 0x000fe200078e025d */
[----:B------:R-:W-:-:S02]  /*2820*/  SEL R52, R2, R59, !P4 ;  /* 0x0000003b02347207 */ /* 0x000fc40006000000 */
[----:B------:R-:W-:Y:S01]  /*2830*/  SEL R62, R2, R3, !P4 ;  /* 0x00000003023e7207 */ /* 0x000fe20006000000 */
[----:B------:R-:W-:Y:S01]  /*2840*/  IMAD R15, R4, 0x2, R7 ;  /* 0x00000002040f7824 */ /* 0x000fe200078e0207 */
[C---:B------:R-:W-:Y:S02]  /*2850*/  SEL R32, R2.reuse, R11, !P4 ;  /* 0x0000000b02207207 */ /* 0x040fe40006000000 */
[C---:B------:R-:W-:Y:S02]  /*2860*/  SEL R33, R2.reuse, R33, !P4 ;  /* 0x0000002102217207 */ /* 0x040fe40006000000 */
[C---:B------:R-:W-:Y:S02]  /*2870*/  SEL R34, R2.reuse, R13, !P4 ;  /* 0x0000000d02227207 */ /* 0x040fe40006000000 */
[C---:B------:R-:W-:Y:S02]  /*2880*/  SEL R36, R2.reuse, R17, !P4 ;  /* 0x0000001102247207 */ /* 0x040fe40006000000 */
[----:B------:R-:W-:-:S02]  /*2890*/  SEL R37, R2, R37, !P4 ;  /* 0x0000002502257207 */ /* 0x000fc40006000000 */
[C---:B------:R-:W-:Y:S02]  /*28a0*/  SEL R38, R2.reuse, R19, !P4 ;  /* 0x0000001302267207 */ /* 0x040fe40006000000 */
        /* <DEDUP_REMOVED lines=17> */
[----:B------:R-:W-:Y:S02]  /*29c0*/  ISETP.NE.U32.AND P1, PT, R224, RZ, PT ;  /* 0x000000ffe000720c */ /* 0x000fe40003f25070 */
[----:B------:R-:W-:Y:S01]  /*29d0*/  ISETP.LT.AND P3, PT, R24, R6, P0 ;  /* 0x000000061800720c */ /* 0x000fe20000761270 */
[----:B0-----:R-:W-:-:S12]  /*29e0*/  BRA.U UP0, `(.L_x_11) ;  /* 0x0000000100187547 */ /* 0x001fd8000b800000 */
[----:B------:R-:W-:Y:S01]  /*29f0*/  ELECT P2, URZ, PT ;  /* 0x0000000000ff782f */ /* 0x000fe20003840000 */
[----:B------:R-:W-:Y:S01]  /*2a00*/  IMAD.MOV.U32 R2, RZ, RZ, 0x1 ;  /* 0x00000001ff027424 */ /* 0x000fe200078e00ff */
[----:B------:R-:W-:Y:S11]  /*2a10*/  UVIRTCOUNT.DEALLOC.SMPOOL 0x80 ;  /* 0x000000800000784c */ /* 0x000ff60000000000 */
[----:B------:R-:W-:-:S04]  /*2a20*/  @P2 MOV R3, 0x40 ;  /* 0x0000004000032802 */ /* 0x000fc80000000f00 */
[----:B------:R-:W-:-:S05]  /*2a30*/  @P2 LEA R3, R198, R3, 0x18 ;  /* 0x00000003c6032211 */ /* 0x000fca00078ec0ff */
[----:B------:R0:W-:Y:S02]  /*2a40*/  @P2 STS.U8 [R3], R2 ;  /* 0x0000000203002388 */ /* 0x0001e40000000000 */
.L_x_11:
[----:B------:R-:W-:Y:S01]  /*2a50*/  STTM.x32 tmem[UR8], RZ ;  /* 0x000000ff000079ed */ /* 0x000fe200082c0008 */
[----:B------:R-:W1:Y:S02]  /*2a60*/  FENCE.VIEW.ASYNC.T ;  /* 0x00000000000073c6 */ /* 0x000e640000000200 */
[----:B-1----:R-:W-:Y:S01]  /*2a70*/  BAR.SYNC.DEFER_BLOCKING 0x0 ;  /* 0x0000000000007b1d */ /* 0x002fe20000010000 */
[----:B------:R-:W-:Y:S01]  /*2a80*/  IMAD R19, R4, 0x2, R15 ;  /* 0x0000000204137824 */ /* 0x000fe200078e020f */
[----:B------:R-:W-:Y:S01]  /*2a90*/  ISETP.LT.AND P2, PT, R10, R6, P0 ;  /* 0x000000060a00720c */ /* 0x000fe20000741270 */
[----:B------:R-:W-:Y:S02]  /*2aa0*/  IMAD.SHL.U32 R220, R150, 0x2, RZ ;  /* 0x0000000296dc7824 */ /* 0x000fe400078e00ff */
[----:B------:R-:W-:Y:S01]  /*2ab0*/  IMAD R13, R4, 0x4, R19 ;  /* 0x00000004040d7824 */ /* 0x000fe200078e0213 */
[----:B------:R-:W-:Y:S01]  /*2ac0*/  VOTEU.ALL UP1, P1 ;  /* 0x0000000000ff7886 */ /* 0x000fe20000820000 */
[----:B------:R-:W-:Y:S01]  /*2ad0*/  VOTEU.ALL UP2, P1 ;  /* 0x0000000000ff7886 */ /* 0x000fe20000840000 */
[----:B------:R-:W-:Y:S01]  /*2ae0*/  IADD3 R116, P4, PT, R220, UR20, RZ ;  /* 0x00000014dc747c10 */ /* 0x000fe2000ff9e0ff */
[----:B------:R-:W-:Y:S01]  /*2af0*/  IMAD R17, R4, 0x2, R13 ;  /* 0x0000000204117824 */ /* 0x000fe200078e020d */
[----:B------:R-:W-:Y:S01]  /*2b00*/  PRMT R144, RZ, 0x7610, R144 ;  /* 0x00007610ff907816 */ /* 0x000fe20000000090 */
[----:B------:R-:W1:Y:S01]  /*2b10*/  LDCU UR5, c[0x0][0x3b0] ;  /* 0x00007600ff0577ac */ /* 0x000e620008000800 */
[----:B------:R-:W-:-:S04]  /*2b20*/  @!UP1 UIADD3 UR6, UPT, UPT, -UR4, 0x100000, URZ ;  /* 0x0010000004069890 */ /* 0x000fc8000fffe1ff */
[----:B------:R-:W-:Y:S02]  /*2b30*/  @!UP1 USHF.L.U32 UR7, UR6, 0xb, URZ ;  /* 0x0000000b06079899 */ /* 0x000fe400080006ff */
[----:B------:R-:W-:Y:S01]  /*2b40*/  @!UP1 USHF.L.U32 UR6, UR6, 0x1, URZ ;  /* 0x0000000106069899 */ /* 0x000fe200080006ff */
[----:B------:R-:W-:Y:S01]  /*2b50*/  IMAD R27, R4, 0x2, R17 ;  /* 0x00000002041b7824 */ /* 0x000fe200078e0211 */
[----:B------:R-:W-:Y:S02]  /*2b60*/  LEA.HI.X.SX32 R154, R150, UR21, 0x1, P4 ;  /* 0x00000015969a7c11 */ /* 0x000fe4000a0f0eff */
[----:B0-----:R-:W-:Y:S01]  /*2b70*/  LEA R2, P4, R196, R116, 0x1 ;  /* 0x00000074c4027211 */ /* 0x001fe200078808ff */
[----:B------:R-:W-:-:S03]  /*2b80*/  IMAD R113, R4, 0x2, R27 ;  /* 0x0000000204717824 */ /* 0x000fc600078e021b */
[----:B------:R-:W-:Y:S01]  /*2b90*/  LEA.HI.X.SX32 R3, R196, R154, 0x1, P4 ;  /* 0x0000009ac4037211 */ /* 0x000fe200020f0eff */
[----:B------:R-:W0:Y:S03]  /*2ba0*/  FENCE.VIEW.ASYNC.S ;  /* 0x00000000000073c6 */ /* 0x000e260000000000 */
[----:B0-----:R-:W0:Y:S02]  /*2bb0*/  @!UP2 SYNCS.EXCH.64 URZ, [UR10], UR6 ;  /* 0x000000060affa5b2 */ /* 0x001e240008000100 */
[----:B0-----:R-:W-:Y:S01]  /*2bc0*/  BAR.SYNC.DEFER_BLOCKING 0x0 ;  /* 0x0000000000007b1d */ /* 0x001fe20000010000 */
[----:B------:R-:W-:Y:S01]  /*2bd0*/  IMAD R21, R4, 0x2, R113 ;  /* 0x0000000204157824 */ /* 0x000fe200078e0271 */
[----:B------:R-:W-:-:S03]  /*2be0*/  LEA R10, P4, R25, R116, 0x1 ;  /* 0x00000074190a7211 */ /* 0x000fc600078808ff */
[----:B------:R-:W-:Y:S01]  /*2bf0*/  IMAD R23, R4, 0x2, R21 ;  /* 0x0000000204177824 */ /* 0x000fe200078e0215 */
[----:B------:R-:W-:-:S03]  /*2c00*/  LEA.HI.X.SX32 R11, R25, R154, 0x1, P4 ;  /* 0x0000009a190b7211 */ /* 0x000fc600020f0eff */
[----:B------:R-:W-:Y:S01]  /*2c10*/  IMAD R29, R4, 0x2, R23 ;  /* 0x00000002041d7824 */ /* 0x000fe200078e0217 */
[----:B------:R-:W-:-:S03]  /*2c20*/  LOP3.LUT R14, R0, 0x18, RZ, 0xfc, !PT ;  /* 0x00000018000e7812 */ /* 0x000fc600078efcff */
[----:B------:R-:W-:Y:S01]  /*2c30*/  IMAD R31, R4, 0x4, R29 ;  /* 0x00000004041f7824 */ /* 0x000fe200078e021d */
[----:B------:R0:W2:Y:S01]  /*2c40*/  @P3 LDG.E.U16 R143, desc[UR18][R2.64] ;  /* 0x00000012028f3981 */ /* 0x0000a2000c1e1500 */
[-C--:B------:R-:W-:Y:S02]  /*2c50*/  ISETP.LT.AND P3, PT, R14, R6.reuse, P0 ;  /* 0x000000060e00720c */ /* 0x080fe40000761270 */
[----:B------:R-:W-:Y:S01]  /*2c60*/  LOP3.LUT R12, R0, 0x20, RZ, 0xfc, !PT ;  /* 0x00000020000c7812 */ /* 0x000fe200078efcff */
[----:B------:R3:W4:Y:S01]  /*2c70*/  @P2 LDG.E.U16 R144, desc[UR18][R10.64] ;  /* 0x000000120a902981 */ /* 0x000722000c1e1500 */
[----:B------:R-:W-:Y:S02]  /*2c80*/  PRMT R145, RZ, 0x7610, R145 ;  /* 0x00007610ff917816 */ /* 0x000fe40000000091 */
[----:B------:R-:W-:Y:S02]  /*2c90*/  ISETP.LT.AND P4, PT, R12, R6, P0 ;  /* 0x000000060c00720c */ /* 0x000fe40000781270 */
[----:B------:R-:W-:-:S02]  /*2ca0*/  LEA R12, P5, R13, R116, 0x1 ;  /* 0x000000740d0c7211 */ /* 0x000fc400078a08ff */
[C---:B0-----:R-:W-:Y:S02]  /*2cb0*/  LEA R2, P2, R7.reuse, R116, 0x1 ;  /* 0x0000007407027211 */ /* 0x041fe400078408ff */
[----:B------:R-:W-:Y:S02]  /*2cc0*/  PRMT R146, RZ, 0x7610, R146 ;  /* 0x00007610ff927816 */ /* 0x000fe40000000092 */
[-C--:B------:R-:W-:Y:S01]  /*2cd0*/  LEA.HI.X.SX32 R3, R7, R154.reuse, 0x1, P2 ;  /* 0x0000009a07037211 */ /* 0x080fe200010f0eff */
[----:B------:R-:W-:Y:S01]  /*2ce0*/  IMAD R7, R4, 0x2, R31 ;  /* 0x0000000204077824 */ /* 0x000fe200078e021f */
[----:B---3--:R-:W-:Y:S02]  /*2cf0*/  LOP3.LUT R10, R0, 0x1a, RZ, 0xfc, !PT ;  /* 0x0000001a000a7812 */ /* 0x008fe400078efcff */
[----:B------:R-:W-:Y:S01]  /*2d00*/  LEA.HI.X.SX32 R13, R13, R154, 0x1, P5 ;  /* 0x0000009a0d0d7211 */ /* 0x000fe200028f0eff */
[----:B------:R-:W-:Y:S01]  /*2d10*/  IMAD R63, R4, 0x2, R7 ;  /* 0x00000002043f7824 */ /* 0x000fe200078e0207 */
[----:B------:R0:W3:Y:S01]  /*2d20*/  @P3 LDG.E.U16 R145, desc[UR18][R2.64] ;  /* 0x0000001202913981 */ /* 0x0000e2000c1e1500 */
[----:B------:R-:W-:-:S02]  /*2d30*/  ISETP.LT.AND P2, PT, R10, R6, P0 ;  /* 0x000000060a00720c */ /* 0x000fc40000741270 */
[----:B------:R-:W-:Y:S01]  /*2d40*/  IMAD R111, R4, 0x2, R63 ;  /* 0x00000002046f7824 */ /* 0x000fe200078e023f */
[----:B------:R-:W-:Y:S01]  /*2d50*/  LOP3.LUT R250, R0, 0x28, RZ, 0xfc, !PT ;  /* 0x0000002800fa7812 */ /* 0x000fe200078efcff */
[----:B------:R5:W2:Y:S01]  /*2d60*/  @P4 LDG.E.U16 R146, desc[UR18][R12.64] ;  /* 0x000000120c924981 */ /* 0x000aa2000c1e1500 */
[C---:B------:R-:W-:Y:S01]  /*2d70*/  LEA R10, P3, R15.reuse, R116, 0x1 ;  /* 0x000000740f0a7211 */ /* 0x040fe200078608ff */
[----:B------:R-:W-:Y:S01]  /*2d80*/  IMAD R65, R4, 0x2, R111 ;  /* 0x0000000204417824 */ /* 0x000fe200078e026f */
[----:B------:R-:W-:Y:S02]  /*2d90*/  PRMT R121, RZ, 0x7610, R121 ;  /* 0x00007610ff797816 */ /* 0x000fe40000000079 */
[----:B0-----:R-:W-:Y:S01]  /*2da0*/  LOP3.LUT R2, R0, 0x22, RZ, 0xfc, !PT ;  /* 0x0000002200027812 */ /* 0x001fe200078efcff */
[----:B------:R-:W-:Y:S01]  /*2db0*/  IMAD R67, R4, 0x2, R65 ;  /* 0x0000000204437824 */ /* 0x000fe200078e0241 */
[----:B------:R-:W-:Y:S02]  /*2dc0*/  LEA.HI.X.SX32 R11, R15, R154, 0x1, P3 ;  /* 0x0000009a0f0b7211 */ /* 0x000fe400018f0eff */
[-C--:B------:R-:W-:Y:S01]  /*2dd0*/  ISETP.LT.AND P3, PT, R2, R6.reuse, P0 ;  /* 0x000000060200720c */ /* 0x080fe20000761270 */
[----:B------:R-:W-:Y:S01]  /*2de0*/  IMAD R69, R4, 0x2, R67 ;  /* 0x0000000204457824 */ /* 0x000fe200078e0243 */
[----:B------:R-:W-:Y:S01]  /*2df0*/  ISETP.LT.AND P4, PT, R250, R6, P0 ;  /* 0x00000006fa00720c */ /* 0x000fe20000781270 */
[----:B------:R0:W2:Y:S01]  /*2e00*/  @P2 LDG.E.U16 R121, desc[UR18][R10.64] ;  /* 0x000000120a792981 */ /* 0x0000a2000c1e1500 */
[-C--:B------:R-:W-:Y:S01]  /*2e10*/  LEA R2, P5, R17, R116.reuse, 0x1 ;  /* 0x0000007411027211 */ /* 0x080fe200078a08ff */
[----:B------:R-:W-:Y:S01]  /*2e20*/  IMAD R15, R4, 0x4, R69 ;  /* 0x00000004040f7824 */ /* 0x000fe200078e0245 */
[----:B-----5:R-:W-:-:S02]  /*2e30*/  LEA R12, P2, R21, R116, 0x1 ;  /* 0x00000074150c7211 */ /* 0x020fc400078408ff */
[-C--:B------:R-:W-:Y:S01]  /*2e40*/  LEA.HI.X.SX32 R3, R17, R154.reuse, 0x1, P5 ;  /* 0x0000009a11037211 */ /* 0x080fe200028f0eff */
[C---:B------:R-:W-:Y:S01]  /*2e50*/  IMAD R17, R4.reuse, 0x2, R15 ;  /* 0x0000000204117824 */ /* 0x040fe200078e020f */
[----:B------:R-:W-:Y:S02]  /*2e60*/  PRMT R147, RZ, 0x7610, R147 ;  /* 0x00007610ff937816 */ /* 0x000fe40000000093 */
[----:B------:R-:W-:Y:S01]  /*2e70*/  LEA.HI.X.SX32 R13, R21, R154, 0x1, P2 ;  /* 0x0000009a150d7211 */ /* 0x000fe200010f0eff */
[----:B------:R-:W-:Y:S01]  /*2e80*/  IMAD R71, R4, 0x2, R17 ;  /* 0x0000000204477824 */ /* 0x000fe200078e0211 */
[----:B------:R-:W-:-:S03]  /*2e90*/  LOP3.LUT R247, R0, 0x30, RZ, 0xfc, !PT ;  /* 0x0000003000f77812 */ /* 0x000fc600078efcff */
[----:B------:R-:W5:Y:S01]  /*2ea0*/  @P4 LDG.E.U16 R147, desc[UR18][R12.64] ;  /* 0x000000120c934981 */ /* 0x000f62000c1e1500 */
[C---:B------:R-:W-:Y:S01]  /*2eb0*/  IMAD R109, R4.reuse, 0x2, R71 ;  /* 0x00000002046d7824 */ /* 0x040fe200078e0247 */
[----:B------:R-:W-:Y:S02]  /*2ec0*/  ISETP.LT.AND P4, PT, R247, R6, P0 ;  /* 0x00000006f700720c */ /* 0x000fe40000781270 */
[C---:B0-----:R-:W-:Y:S01]  /*2ed0*/  LEA R10, P2, R31.reuse, R116, 0x1 ;  /* 0x000000741f0a7211 */ /* 0x041fe200078408ff */
[C---:B------:R-:W-:Y:S01]  /*2ee0*/  IMAD R21, R4.reuse, 0x2, R109 ;  /* 0x0000000204157824 */ /* 0x040fe200078e026d */
[----:B------:R-:W-:Y:S02]  /*2ef0*/  PRMT R133, RZ, 0x7610, R133 ;  /* 0x00007610ff857816 */ /* 0x000fe40000000085 */
[----:B------:R-:W-:Y:S01]  /*2f00*/  LEA.HI.X.SX32 R11, R31, R154, 0x1, P2 ;  /* 0x0000009a1f0b7211 */ /* 0x000fe200010f0eff */
[----:B------:R-:W-:Y:S01]  /*2f10*/  IMAD R31, R4, 0x2, R21 ;  /* 0x00000002041f7824 */ /* 0x000fe200078e0215 */
[----:B------:R-:W-:-:S02]  /*2f20*/  PRMT R148, RZ, 0x7610, R148 ;  /* 0x00007610ff947816 */ /* 0x000fc40000000094 */
[C---:B------:R-:W-:Y:S01]  /*2f30*/  LOP3.LUT R249, R0.reuse, 0x2a, RZ, 0xfc, !PT ;  /* 0x0000002a00f97812 */ /* 0x040fe200078efcff */
[----:B------:R0:W2:Y:S01]  /*2f40*/  @P3 LDG.E.U16 R133, desc[UR18][R2.64] ;  /* 0x0000001202853981 */ /* 0x0000a2000c1e1500 */
[----:B------:R-:W-:Y:S01]  /*2f50*/  LOP3.LUT R246, R0, 0x32, RZ, 0xfc, !PT ;  /* 0x0000003200f67812 */ /* 0x000fe200078efcff */
[----:B------:R-:W-:Y:S01]  /*2f60*/  IMAD R73, R4, 0x2, R31 ;  /* 0x0000000204497824 */ /* 0x000fe200078e021f */
[-C--:B------:R-:W-:Y:S01]  /*2f70*/  ISETP.LT.AND P3, PT, R249, R6.reuse, P0 ;  /* 0x00000006f900720c */ /* 0x080fe20000761270 */
[----:B------:R-:W2:Y:S01]  /*2f80*/  @P4 LDG.E.U16 R148, desc[UR18][R10.64] ;  /* 0x000000120a944981 */ /* 0x000ea2000c1e1500 */
[----:B------:R-:W-:Y:S02]  /*2f90*/  ISETP.LT.AND P2, PT, R246, R6, P0 ;  /* 0x00000006f600720c */ /* 0x000fe40000741270 */
[-C--:B0-----:R-:W-:Y:S02]  /*2fa0*/  LEA R2, P5, R23, R116.reuse, 0x1 ;  /* 0x0000007417027211 */ /* 0x081fe400078a08ff */
[----:B------:R-:W-:-:S02]  /*2fb0*/  LEA R12, P4, R7, R116, 0x1 ;  /* 0x00000074070c7211 */ /* 0x000fc400078808ff */
[-C--:B------:R-:W-:Y:S01]  /*2fc0*/  LEA.HI.X.SX32 R3, R23, R154.reuse, 0x1, P5 ;  /* 0x0000009a17037211 */ /* 0x080fe200028f0eff */
[C---:B------:R-:W-:Y:S01]  /*2fd0*/  IMAD R23, R4.reuse, 0x4, R73 ;  /* 0x0000000404177824 */ /* 0x040fe200078e0249 */
[----:B------:R-:W-:Y:S02]  /*2fe0*/  LEA.HI.X.SX32 R13, R7, R154, 0x1, P4 ;  /* 0x0000009a070d7211 */ /* 0x000fe400020f0eff */
[----:B------:R-:W-:Y:S01]  /*2ff0*/  PRMT R132, RZ, 0x7610, R132 ;  /* 0x00007610ff847816 */ /* 0x000fe20000000084 */
[----:B------:R-:W-:Y:S01]  /*3000*/  IMAD R7, R4, 0x2, R23 ;  /* 0x0000000204077824 */ /* 0x000fe200078e0217 */
[----:B------:R-:W-:Y:S02]  /*3010*/  PRMT R131, RZ, 0x7610, R131 ;  /* 0x00007610ff837816 */ /* 0x000fe40000000083 */
[----:B------:R-:W-:Y:S01]  /*3020*/  LOP3.LUT R243, R0, 0x38, RZ, 0xfc, !PT ;  /* 0x0000003800f37812 */ /* 0x000fe200078efcff */
[C---:B------:R-:W-:Y:S01]  /*3030*/  IMAD R75, R4.reuse, 0x2, R7 ;  /* 0x00000002044b7824 */ /* 0x040fe200078e0207 */
[----:B------:R0:W2:Y:S04]  /*3040*/  @P3 LDG.E.U16 R132, desc[UR18][R2.64] ;  /* 0x0000001202843981 */ /* 0x0000a8000c1e1500 */
[----:B------:R1:W2:Y:S01]  /*3050*/  @P2 LDG.E.U16 R131, desc[UR18][R12.64] ;  /* 0x000000120c832981 */ /* 0x0002a2000c1e1500 */
[----:B------:R-:W-:Y:S01]  /*3060*/  IMAD R105, R4, 0x2, R75 ;  /* 0x0000000204697824 */ /* 0x000fe200078e024b */
[----:B------:R-:W-:-:S02]  /*3070*/  ISETP.LT.AND P3, PT, R243, R6, P0 ;  /* 0x00000006f300720c */ /* 0x000fc40000761270 */
[----:B0-----:R-:W-:-:S04]  /*3080*/  LEA R2, P2, R65, R116, 0x1 ;  /* 0x0000007441027211 */ /* 0x001fc800078408ff */
[----:B------:R-:W-:Y:S01]  /*3090*/  LEA.HI.X.SX32 R3, R65, R154, 0x1, P2 ;  /* 0x0000009a41037211 */ /* 0x000fe200010f0eff */
[----:B------:R-:W-:Y:S01]  /*30a0*/  IMAD R65, R4, 0x2, R105 ;  /* 0x0000000204417824 */ /* 0x000fe200078e0269 */
[----:B------:R-:W-:Y:S02]  /*30b0*/  PRMT R149, RZ, 0x7610, R149 ;  /* 0x00007610ff957816 */ /* 0x000fe40000000095 */
[----:B------:R-:W-:Y:S01]  /*30c0*/  LOP3.LUT R240, R0, 0x40, RZ, 0xfc, !PT ;  /* 0x0000004000f07812 */ /* 0x000fe200078efcff */
[----:B------:R-:W-:Y:S01]  /*30d0*/  IMAD R77, R4, 0x2, R65 ;  /* 0x00000002044d7824 */ /* 0x000fe200078e0241 */
[C---:B------:R-:W-:Y:S02]  /*30e0*/  LEA R10, P5, R15.reuse, R116, 0x1 ;  /* 0x000000740f0a7211 */ /* 0x040fe400078a08ff */
[----:B------:R-:W-:Y:S01]  /*30f0*/  ISETP.LT.AND P4, PT, R240, R6, P0 ;  /* 0x00000006f000720c */ /* 0x000fe20000781270 */
[----:B------:R-:W-:Y:S01]  /*3100*/  IMAD R79, R4, 0x2, R77 ;  /* 0x00000002044f7824 */ /* 0x000fe200078e024d */
[----:B------:R-:W-:Y:S01]  /*3110*/  LOP3.LUT R236, R0, 0x48, RZ, 0xfc, !PT ;  /* 0x0000004800ec7812 */ /* 0x000fe200078efcff */
[----:B------:R0:W2:Y:S01]  /*3120*/  @P3 LDG.E.U16 R149, desc[UR18][R2.64] ;  /* 0x0000001202953981 */ /* 0x0000a2000c1e1500 */
[----:B------:R-:W-:Y:S01]  /*3130*/  LEA.HI.X.SX32 R11, R15, R154, 0x1, P5 ;  /* 0x0000009a0f0b7211 */ /* 0x000fe200028f0eff */
[----:B------:R-:W-:Y:S01]  /*3140*/  IMAD R15, R4, 0x4, R79 ;  /* 0x00000004040f7824 */ /* 0x000fe200078e024f */
[----:B-1----:R-:W-:-:S02]  /*3150*/  LEA R12, P3, R21, R116, 0x1 ;  /* 0x00000074150c7211 */ /* 0x002fc400078608ff */
[----:B------:R-:W-:Y:S02]  /*3160*/  ISETP.LT.AND P2, PT, R236, R6, P0 ;  /* 0x00000006ec00720c */ /* 0x000fe40000741270 */
[----:B------:R-:W-:Y:S01]  /*3170*/  LEA.HI.X.SX32 R13, R21, R154, 0x1, P3 ;  /* 0x0000009a150d7211 */ /* 0x000fe200018f0eff */
[----:B------:R-:W-:Y:S01]  /*3180*/  IMAD R21, R4, 0x2, R15 ;  /* 0x0000000204157824 */ /* 0x000fe200078e020f */
[----:B------:R-:W-:Y:S02]  /*3190*/  PRMT R142, RZ, 0x7610, R142 ;  /* 0x00007610ff8e7816 */ /* 0x000fe4000000008e */
[----:B------:R-:W-:Y:S01]  /*31a0*/  LOP3.LUT R214, R0, 0x58, RZ, 0xfc, !PT ;  /* 0x0000005800d67812 */ /* 0x000fe200078efcff */
[----:B------:R-:W-:Y:S01]  /*31b0*/  IMAD R81, R4, 0x2, R21 ;  /* 0x0000000204517824 */ /* 0x000fe200078e0215 */
[----:B------:R-:W-:Y:S02]  /*31c0*/  PRMT R134, RZ, 0x7610, R134 ;  /* 0x00007610ff867816 */ /* 0x000fe40000000086 */
[----:B------:R1:W2:Y:S01]  /*31d0*/  @P4 LDG.E.U16 R142, desc[UR18][R10.64] ;  /* 0x000000120a8e4981 */ /* 0x0002a2000c1e1500 */
[----:B------:R-:W-:Y:S01]  /*31e0*/  LOP3.LUT R221, R0, 0x50, RZ, 0xfc, !PT ;  /* 0x0000005000dd7812 */ /* 0x000fe200078efcff */
[----:B------:R-:W-:Y:S01]  /*31f0*/  IMAD R107, R4, 0x2, R81 ;  /* 0x00000002046b7824 */ /* 0x000fe200078e0251 */
[----:B------:R-:W-:Y:S01]  /*3200*/  ISETP.LT.AND P4, PT, R214, R6, P0 ;  /* 0x00000006d600720c */ /* 0x000fe20000781270 */
[----:B------:R1:W2:Y:S01]  /*3210*/  @P2 LDG.E.U16 R134, desc[UR18][R12.64] ;  /* 0x000000120c862981 */ /* 0x0002a2000c1e1500 */
[----:B0-----:R-:W-:-:S02]  /*3220*/  LEA R2, P5, R23, R116, 0x1 ;  /* 0x0000007417027211 */ /* 0x001fc400078a08ff */
[----:B------:R-:W-:Y:S02]  /*3230*/  ISETP.LT.AND P3, PT, R221, R6, P0 ;  /* 0x00000006dd00720c */ /* 0x000fe40000761270 */
[----:B------:R-:W-:Y:S01]  /*3240*/  LEA.HI.X.SX32 R3, R23, R154, 0x1, P5 ;  /* 0x0000009a17037211 */ /* 0x000fe200028f0eff */
[C---:B------:R-:W-:Y:S01]  /*3250*/  IMAD R23, R4.reuse, 0x2, R107 ;  /* 0x0000000204177824 */ /* 0x040fe200078e026b */
[C---:B-1----:R-:W-:Y:S02]  /*3260*/  LEA R10, P2, R65.reuse, R116, 0x1 ;  /* 0x00000074410a7211 */ /* 0x042fe400078408ff */
[----:B------:R-:W-:Y:S02]  /*3270*/  PRMT R138, RZ, 0x7610, R138 ;  /* 0x00007610ff8a7816 */ /* 0x000fe4000000008a */
[----:B------:R-:W-:Y:S01]  /*3280*/  LEA.HI.X.SX32 R11, R65, R154, 0x1, P2 ;  /* 0x0000009a410b7211 */ /* 0x000fe200010f0eff */
[----:B------:R-:W-:Y:S01]  /*3290*/  IMAD R65, R4, 0x2, R23 ;  /* 0x0000000204417824 */ /* 0x000fe200078e0217 */
[----:B------:R-:W-:-:S02]  /*32a0*/  PRMT R141, RZ, 0x7610, R141 ;  /* 0x00007610ff8d7816 */ /* 0x000fc4000000008d */
[----:B------:R-:W-:Y:S01]  /*32b0*/  LOP3.LUT R210, R0, 0x60, RZ, 0xfc, !PT ;  /* 0x0000006000d27812 */ /* 0x000fe200078efcff */
[----:B------:R-:W2:Y:S01]  /*32c0*/  @P4 LDG.E.U16 R138, desc[UR18][R10.64] ;  /* 0x000000120a8a4981 */ /* 0x000ea2000c1e1500 */
[----:B------:R-:W-:Y:S02]  /*32d0*/  IMAD R83, R4, 0x2, R65 ;  /* 0x0000000204537824 */ /* 0x000fe400078e0241 */
[----:B------:R-:W-:Y:S01]  /*32e0*/  ISETP.LT.AND P4, PT, R210, R6, P0 ;  /* 0x00000006d200720c */ /* 0x000fe20000781270 */
[----:B------:R0:W2:Y:S01]  /*32f0*/  @P3 LDG.E.U16 R141, desc[UR18][R2.64] ;  /* 0x00000012028d3981 */ /* 0x0000a2000c1e1500 */
[----:B------:R-:W-:Y:S02]  /*3300*/  LEA R12, P2, R15, R116, 0x1 ;  /* 0x000000740f0c7211 */ /* 0x000fe400078408ff */
[C---:B------:R-:W-:Y:S02]  /*3310*/  LOP3.LUT R202, R0.reuse, 0x68, RZ, 0xfc, !PT ;  /* 0x0000006800ca7812 */ /* 0x040fe400078efcff */
[----:B------:R-:W-:Y:S01]  /*3320*/  LOP3.LUT R207, R0, 0x70, RZ, 0xfc, !PT ;  /* 0x0000007000cf7812 */ /* 0x000fe200078efcff */
[----:B0-----:R-:W-:Y:S01]  /*3330*/  IMAD R3, R4, 0x4, R83 ;  /* 0x0000000404037824 */ /* 0x001fe200078e0253 */
[----:B------:R-:W-:-:S02]  /*3340*/  PRMT R136, RZ, 0x7610, R136 ;  /* 0x00007610ff887816 */ /* 0x000fc40000000088 */
[----:B------:R-:W-:Y:S01]  /*3350*/  LEA.HI.X.SX32 R13, R15, R154, 0x1, P2 ;  /* 0x0000009a0f0d7211 */ /* 0x000fe200010f0eff */
[----:B------:R-:W-:Y:S01]  /*3360*/  IMAD R85, R4, 0x2, R3 ;  /* 0x0000000204557824 */ /* 0x000fe200078e0203 */
[-C--:B------:R-:W-:Y:S02]  /*3370*/  ISETP.LT.AND P3, PT, R202, R6.reuse, P0 ;  /* 0x00000006ca00720c */ /* 0x080fe40000761270 */
[----:B------:R-:W-:Y:S01]  /*3380*/  ISETP.LT.AND P2, PT, R207, R6, P0 ;  /* 0x00000006cf00720c */ /* 0x000fe20000741270 */
[C---:B------:R-:W-:Y:S01]  /*3390*/  IMAD R87, R4.reuse, 0x2, R85 ;  /* 0x0000000204577824 */ /* 0x040fe200078e0255 */
[----:B------:R0:W2:Y:S01]  /*33a0*/  @P4 LDG.E.U16 R136, desc[UR18][R12.64] ;  /* 0x000000120c884981 */ /* 0x0000a2000c1e1500 */
[-C--:B------:R-:W-:Y:S02]  /*33b0*/  LEA R14, P5, R23, R116.reuse, 0x1 ;  /* 0x00000074170e7211 */ /* 0x080fe400078a08ff */
[----:B------:R-:W-:Y:S01]  /*33c0*/  LEA R2, P4, R3, R116, 0x1 ;  /* 0x0000007403027211 */ /* 0x000fe200078808ff */
[----:B------:R-:W-:Y:S01]  /*33d0*/  IMAD R103, R4, 0x2, R87 ;  /* 0x0000000204677824 */ /* 0x000fe200078e0257 */
[----:B------:R-:W-:-:S02]  /*33e0*/  LOP3.LUT R211, R0, 0x78, RZ, 0xfc, !PT ;  /* 0x0000007800d37812 */ /* 0x000fc400078efcff */
[----:B------:R-:W-:Y:S02]  /*33f0*/  PRMT R140, RZ, 0x7610, R140 ;  /* 0x00007610ff8c7816 */ /* 0x000fe4000000008c */
[----:B------:R-:W-:Y:S02]  /*3400*/  PRMT R139, RZ, 0x7610, R139 ;  /* 0x00007610ff8b7816 */ /* 0x000fe4000000008b */
[-C--:B------:R-:W-:Y:S01]  /*3410*/  LEA.HI.X.SX32 R15, R23, R154.reuse, 0x1, P5 ;  /* 0x0000009a170f7211 */ /* 0x080fe200028f0eff */
[----:B------:R-:W-:Y:S01]  /*3420*/  IMAD R23, R4, 0x2, R103 ;  /* 0x0000000204177824 */ /* 0x000fe200078e0267 */
[----:B------:R-:W-:Y:S02]  /*3430*/  LEA.HI.X.SX32 R3, R3, R154, 0x1, P4 ;  /* 0x0000009a03037211 */ /* 0x000fe400020f0eff */
[----:B------:R-:W-:Y:S01]  /*3440*/  LOP3.LUT R242, R0, 0x3a, RZ, 0xfc, !PT ;  /* 0x0000003a00f27812 */ /* 0x000fe200078efcff */
[----:B------:R-:W2:Y:S01]  /*3450*/  @P3 LDG.E.U16 R140, desc[UR18][R14.64] ;  /* 0x000000120e8c3981 */ /* 0x000ea2000c1e1500 */
[----:B------:R-:W-:-:S02]  /*3460*/  ISETP.LT.AND P4, PT, R211, R6, P0 ;  /* 0x00000006d300720c */ /* 0x000fc40000781270 */
[----:B------:R-:W-:Y:S01]  /*3470*/  ISETP.LT.AND P3, PT, R242, R6, P0 ;  /* 0x00000006f200720c */ /* 0x000fe20000761270 */
[----:B------:R1:W2:Y:S01]  /*3480*/  @P2 LDG.E.U16 R139, desc[UR18][R2.64] ;  /* 0x00000012028b2981 */ /* 0x0002a2000c1e1500 */
[-C--:B0-----:R-:W-:Y:S02]  /*3490*/  LEA R12, P2, R23, R116.reuse, 0x1 ;  /* 0x00000074170c7211 */ /* 0x081fe400078408ff */
[----:B------:R-:W-:Y:S02]  /*34a0*/  PRMT R122, RZ, 0x7610, R122 ;  /* 0x00007610ff7a7816 */ /* 0x000fe4000000007a */
[----:B------:R-:W-:Y:S02]  /*34b0*/  LEA R10, P5, R67, R116, 0x1 ;  /* 0x00000074430a7211 */ /* 0x000fe400078a08ff */
[----:B------:R-:W-:Y:S02]  /*34c0*/  LEA.HI.X.SX32 R13, R23, R154, 0x1, P2 ;  /* 0x0000009a170d7211 */ /* 0x000fe400010f0eff */
[----:B------:R-:W-:-:S02]  /*34d0*/  LOP3.LUT R239, R0, 0x42, RZ, 0xfc, !PT ;  /* 0x0000004200ef7812 */ /* 0x000fc400078efcff */
[----:B------:R-:W-:Y:S01]  /*34e0*/  LOP3.LUT R235, R0, 0x4a, RZ, 0xfc, !PT ;  /* 0x0000004a00eb7812 */ /* 0x000fe200078efcff */
[----:B------:R0:W2:Y:S01]  /*34f0*/  @P4 LDG.E.U16 R122, desc[UR18][R12.64] ;  /* 0x000000120c7a4981 */ /* 0x0000a2000c1e1500 */
[----:B------:R-:W-:Y:S02]  /*3500*/  PRMT R130, RZ, 0x7610, R130 ;  /* 0x00007610ff827816 */ /* 0x000fe40000000082 */
[----:B------:R-:W-:Y:S02]  /*3510*/  LEA.HI.X.SX32 R11, R67, R154, 0x1, P5 ;  /* 0x0000009a430b7211 */ /* 0x000fe400028f0eff */
[-C--:B------:R-:W-:Y:S02]  /*3520*/  ISETP.LT.AND P2, PT, R239, R6.reuse, P0 ;  /* 0x00000006ef00720c */ /* 0x080fe40000741270 */
[----:B------:R-:W-:Y:S01]  /*3530*/  ISETP.LT.AND P4, PT, R235, R6, P0 ;  /* 0x00000006eb00720c */ /* 0x000fe20000781270 */
[----:B------:R0:W2:Y:S01]  /*3540*/  @P3 LDG.E.U16 R130, desc[UR18][R10.64] ;  /* 0x000000120a823981 */ /* 0x0000a2000c1e1500 */
[----:B-1----:R-:W-:-:S02]  /*3550*/  LEA R2, P5, R17, R116, 0x1 ;  /* 0x0000007411027211 */ /* 0x002fc400078a08ff */
[----:B------:R-:W-:Y:S02]  /*3560*/  LEA R14, P3, R31, R116, 0x1 ;  /* 0x000000741f0e7211 */ /* 0x000fe400078608ff */
[----:B------:R-:W-:Y:S02]  /*3570*/  LOP3.LUT R217, R0, 0x52, RZ, 0xfc, !PT ;  /* 0x0000005200d97812 */ /* 0x000fe400078efcff */
[----:B------:R-:W-:Y:S02]  /*3580*/  PRMT R129, RZ, 0x7610, R129 ;  /* 0x00007610ff817816 */ /* 0x000fe40000000081 */
[----:B------:R-:W-:Y:S02]  /*3590*/  PRMT R128, RZ, 0x7610, R128 ;  /* 0x00007610ff807816 */ /* 0x000fe40000000080 */
[-C--:B------:R-:W-:Y:S02]  /*35a0*/  LEA.HI.X.SX32 R3, R17, R154.reuse, 0x1, P5 ;  /* 0x0000009a11037211 */ /* 0x080fe400028f0eff */
[----:B------:R-:W-:-:S02]  /*35b0*/  LEA.HI.X.SX32 R15, R31, R154, 0x1, P3 ;  /* 0x0000009a1f0f7211 */ /* 0x000fc400018f0eff */
[----:B------:R-:W-:Y:S01]  /*35c0*/  LOP3.LUT R213, R0, 0x5a, RZ, 0xfc, !PT ;  /* 0x0000005a00d57812 */ /* 0x000fe200078efcff */
[----:B------:R1:W2:Y:S01]  /*35d0*/  @P2 LDG.E.U16 R129, desc[UR18][R2.64] ;  /* 0x0000001202812981 */ /* 0x0002a2000c1e1500 */
[-C--:B------:R-:W-:Y:S02]  /*35e0*/  ISETP.LT.AND P3, PT, R217, R6.reuse, P0 ;  /* 0x00000006d900720c */ /* 0x080fe40000761270 */
[----:B------:R-:W-:Y:S01]  /*35f0*/  ISETP.LT.AND P2, PT, R213, R6, P0 ;  /* 0x00000006d500720c */ /* 0x000fe20000741270 */
[----:B------:R1:W2:Y:S01]  /*3600*/  @P4 LDG.E.U16 R128, desc[UR18][R14.64] ;  /* 0x000000120e804981 */ /* 0x0002a2000c1e1500 */
[-C--:B0-----:R-:W-:Y:S02]  /*3610*/  LEA R12, P4, R7, R116.reuse, 0x1 ;  /* 0x00000074070c7211 */ /* 0x081fe400078808ff */
[----:B------:R-:W-:Y:S02]  /*3620*/  PRMT R127, RZ, 0x7610, R127 ;  /* 0x00007610ff7f7816 */ /* 0x000fe4000000007f */
[----:B------:R-:W-:-:S02]  /*3630*/  LEA R10, P5, R77, R116, 0x1 ;  /* 0x000000744d0a7211 */ /* 0x000fc400078a08ff */
[-C--:B------:R-:W-:Y:S02]  /*3640*/  LEA.HI.X.SX32 R13, R7, R154.reuse, 0x1, P4 ;  /* 0x0000009a070d7211 */ /* 0x080fe400020f0eff */
[C---:B------:R-:W-:Y:S02]  /*3650*/  LOP3.LUT R209, R0.reuse, 0x62, RZ, 0xfc, !PT ;  /* 0x0000006200d17812 */ /* 0x040fe400078efcff */
[----:B------:R-:W-:Y:S01]  /*3660*/  LOP3.LUT R204, R0, 0x6a, RZ, 0xfc, !PT ;  /* 0x0000006a00cc7812 */ /* 0x000fe200078efcff */
[----:B------:R0:W2:Y:S01]  /*3670*/  @P3 LDG.E.U16 R127, desc[UR18][R12.64] ;  /* 0x000000120c7f3981 */ /* 0x0000a2000c1e1500 */
[----:B------:R-:W-:Y:S02]  /*3680*/  PRMT R126, RZ, 0x7610, R126 ;  /* 0x00007610ff7e7816 */ /* 0x000fe4000000007e */
[----:B------:R-:W-:Y:S02]  /*3690*/  LEA.HI.X.SX32 R11, R77, R154, 0x1, P5 ;  /* 0x0000009a4d0b7211 */ /* 0x000fe400028f0eff */
[----:B------:R-:W-:-:S02]  /*36a0*/  ISETP.LT.AND P4, PT, R209, R6, P0 ;  /* 0x00000006d100720c */ /* 0x000fc40000781270 */
[----:B------:R-:W-:Y:S01]  /*36b0*/  ISETP.LT.AND P3, PT, R204, R6, P0 ;  /* 0x00000006cc00720c */ /* 0x000fe20000761270 */
[----:B------:R0:W2:Y:S01]  /*36c0*/  @P2 LDG.E.U16 R126, desc[UR18][R10.64] ;  /* 0x000000120a7e2981 */ /* 0x0000a2000c1e1500 */
[-C--:B-1----:R-:W-:Y:S02]  /*36d0*/  LEA R2, P5, R21, R116.reuse, 0x1 ;  /* 0x0000007415027211 */ /* 0x082fe400078a08ff */
[----:B------:R-:W-:Y:S02]  /*36e0*/  LEA R14, P2, R65, R116, 0x1 ;  /* 0x00000074410e7211 */ /* 0x000fe400078408ff */
[----:B------:R-:W-:Y:S02]  /*36f0*/  LOP3.LUT R203, R0, 0x72, RZ, 0xfc, !PT ;  /* 0x0000007200cb7812 */ /* 0x000fe400078efcff */
[----:B------:R-:W-:Y:S02]  /*3700*/  PRMT R125, RZ, 0x7610, R125 ;  /* 0x00007610ff7d7816 */ /* 0x000fe4000000007d */
[----:B------:R-:W-:-:S02]  /*3710*/  PRMT R124, RZ, 0x7610, R124 ;  /* 0x00007610ff7c7816 */ /* 0x000fc4000000007c */
[-C--:B------:R-:W-:Y:S02]  /*3720*/  LEA.HI.X.SX32 R3, R21, R154.reuse, 0x1, P5 ;  /* 0x0000009a15037211 */ /* 0x080fe400028f0eff */
[----:B------:R-:W-:Y:S02]  /*3730*/  LEA.HI.X.SX32 R15, R65, R154, 0x1, P2 ;  /* 0x0000009a410f7211 */ /* 0x000fe400010f0eff */
[----:B------:R-:W-:Y:S01]  /*3740*/  LOP3.LUT R219, R0, 0x7a, RZ, 0xfc, !PT ;  /* 0x0000007a00db7812 */ /* 0x000fe200078efcff */
[----:B------:R-:W2:Y:S01]  /*3750*/  @P4 LDG.E.U16 R125, desc[UR18][R2.64] ;  /* 0x00000012027d4981 */ /* 0x000ea2000c1e1500 */
[-C--:B------:R-:W-:Y:S01]  /*3760*/  ISETP.LT.AND P2, PT, R203, R6.reuse, P0 ;  /* 0x00000006cb00720c */ /* 0x080fe20000741270 */
[----:B------:R-:W-:Y:S01]  /*3770*/  IMAD R7, R4, 0x2, R23 ;  /* 0x0000000204077824 */ /* 0x000fe200078e0217 */
[----:B------:R-:W-:Y:S01]  /*3780*/  ISETP.LT.AND P4, PT, R219, R6, P0 ;  /* 0x00000006db00720c */ /* 0x000fe20000781270 */
[----:B------:R1:W2:Y:S01]  /*3790*/  @P3 LDG.E.U16 R124, desc[UR18][R14.64] ;  /* 0x000000120e7c3981 */ /* 0x0002a2000c1e1500 */
[----:B------:R-:W-:-:S02]  /*37a0*/  LEA R16, P3, R85, R116, 0x1 ;  /* 0x0000007455107211 */ /* 0x000fc400078608ff */
[C---:B------:R-:W-:Y:S02]  /*37b0*/  LOP3.LUT R28, R0.reuse, 0xa, RZ, 0xfc, !PT ;  /* 0x0000000a001c7812 */ /* 0x040fe400078efcff */
[----:B------:R-:W-:Y:S02]  /*37c0*/  PRMT R123, RZ, 0x7610, R123 ;  /* 0x00007610ff7b7816 */ /* 0x000fe4000000007b */
[----:B0-----:R-:W-:Y:S02]  /*37d0*/  LEA R12, P5, R7, R116, 0x1 ;  /* 0x00000074070c7211 */ /* 0x001fe400078a08ff */
[----:B------:R-:W-:Y:S02]  /*37e0*/  LEA.HI.X.SX32 R17, R85, R154, 0x1, P3 ;  /* 0x0000009a55117211 */ /* 0x000fe400018f0eff */
[----:B------:R-:W-:Y:S02]  /*37f0*/  LOP3.LUT R26, R0, 0x12, RZ, 0xfc, !PT ;  /* 0x00000012001a7812 */ /* 0x000fe400078efcff */
[----:B------:R-:W-:Y:S01]  /*3800*/  ISETP.LT.AND P3, PT, R28, R6, P0 ;  /* 0x000000061c00720c */ /* 0x000fe20000761270 */
[----:B------:R0:W2:Y:S01]  /*3810*/  @P2 LDG.E.U16 R123, desc[UR18][R16.64] ;  /* 0x00000012107b2981 */ /* 0x0000a2000c1e1500 */
[----:B------:R-:W-:-:S02]  /*3820*/  PRMT R10, RZ, 0x7610, R10 ;  /* 0x00007610ff0a7816 */ /* 0x000fc4000000000a */
[----:B------:R-:W-:Y:S02]  /*3830*/  LEA.HI.X.SX32 R13, R7, R154, 0x1, P5 ;  /* 0x0000009a070d7211 */ /* 0x000fe400028f0eff */
[----:B------:R-:W-:Y:S02]  /*3840*/  ISETP.LT.AND P2, PT, R26, R6, P0 ;  /* 0x000000061a00720c */ /* 0x000fe40000741270 */
[CC--:B-1----:R-:W-:Y:S01]  /*3850*/  LEA R14, P5, R120.reuse, R116.reuse, 0x1 ;  /* 0x00000074780e7211 */ /* 0x0c2fe200078a08ff */
[----:B------:R1:W2:Y:S01]  /*3860*/  @P4 LDG.E.U16 R10, desc[UR18][R12.64] ;  /* 0x000000120c0a4981 */ /* 0x0002a2000c1e1500 */
[----:B------:R-:W-:Y:S02]  /*3870*/  PRMT R24, RZ, 0x7610, R24 ;  /* 0x00007610ff187816 */ /* 0x000fe40000000018 */
[----:B------:R-:W-:Y:S02]  /*3880*/  LEA R2, P4, R135, R116, 0x1 ;  /* 0x0000007487027211 */ /* 0x000fe400078808ff */
[----:B------:R-:W-:-:S02]  /*3890*/  LEA.HI.X.SX32 R15, R120, R154, 0x1, P5 ;  /* 0x0000009a780f7211 */ /* 0x000fc400028f0eff */
[C---:B0-----:R-:W-:Y:S02]  /*38a0*/  LOP3.LUT R16, R0.reuse, 0x1c, RZ, 0xfc, !PT ;  /* 0x0000001c00107812 */ /* 0x041fe400078efcff */
[----:B------:R-:W-:Y:S01]  /*38b0*/  PRMT R23, RZ, 0x7610, R23 ;  /* 0x00007610ff177816 */ /* 0x000fe20000000017 */
[----:B------:R-:W2:Y:S01]  /*38c0*/  @P3 LDG.E.U16 R24, desc[UR18][R14.64] ;  /* 0x000000120e183981 */ /* 0x000ea2000c1e1500 */
[----:B------:R-:W-:Y:S02]  /*38d0*/  LEA.HI.X.SX32 R3, R135, R154, 0x1, P4 ;  /* 0x0000009a87037211 */ /* 0x000fe400020f0eff */
[----:B------:R-:W-:Y:S02]  /*38e0*/  LOP3.LUT R252, R0, 0x24, RZ, 0xfc, !PT ;  /* 0x0000002400fc7812 */ /* 0x000fe400078efcff */
[-C--:B------:R-:W-:Y:S01]  /*38f0*/  ISETP.LT.AND P3, PT, R16, R6.reuse, P0 ;  /* 0x000000061000720c */ /* 0x080fe20000761270 */
[----:B------:R0:W2:Y:S01]  /*3900*/  @P2 LDG.E.U16 R23, desc[UR18][R2.64] ;  /* 0x0000001202172981 */ /* 0x0000a2000c1e1500 */
[----:B------:R-:W-:-:S02]  /*3910*/  ISETP.LT.AND P2, PT, R252, R6, P0 ;  /* 0x00000006fc00720c */ /* 0x000fc40000741270 */
[-C--:B------:R-:W-:Y:S02]  /*3920*/  LEA R16, P4, R19, R116.reuse, 0x1 ;  /* 0x0000007413107211 */ /* 0x080fe400078808ff */
[C---:B------:R-:W-:Y:S02]  /*3930*/  LOP3.LUT R248, R0.reuse, 0x2c, RZ, 0xfc, !PT ;  /* 0x0000002c00f87812 */ /* 0x040fe400078efcff */
[----:B------:R-:W-:Y:S02]  /*3940*/  PRMT R22, RZ, 0x7610, R22 ;  /* 0x00007610ff167816 */ /* 0x000fe40000000016 */
[----:B-1----:R-:W-:Y:S02]  /*3950*/  LEA R12, P5, R27, R116, 0x1 ;  /* 0x000000741b0c7211 */ /* 0x002fe400078a08ff */
[----:B------:R-:W-:Y:S02]  /*3960*/  LEA.HI.X.SX32 R17, R19, R154, 0x1, P4 ;  /* 0x0000009a13117211 */ /* 0x000fe400020f0eff */
[----:B------:R-:W-:-:S02]  /*3970*/  LOP3.LUT R245, R0, 0x34, RZ, 0xfc, !PT ;  /* 0x0000003400f57812 */ /* 0x000fc400078efcff */
[----:B------:R-:W-:Y:S01]  /*3980*/  ISETP.LT.AND P4, PT, R248, R6, P0 ;  /* 0x00000006f800720c */ /* 0x000fe20000781270 */
[----:B------:R-:W2:Y:S01]  /*3990*/  @P3 LDG.E.U16 R22, desc[UR18][R16.64] ;  /* 0x0000001210163981 */ /* 0x000ea2000c1e1500 */
[----:B------:R-:W-:Y:S02]  /*39a0*/  PRMT R21, RZ, 0x7610, R21 ;  /* 0x00007610ff157816 */ /* 0x000fe40000000015 */
[----:B------:R-:W-:Y:S02]  /*39b0*/  LEA.HI.X.SX32 R13, R27, R154, 0x1, P5 ;  /* 0x0000009a1b0d7211 */ /* 0x000fe400028f0eff */
[----:B------:R-:W-:Y:S02]  /*39c0*/  ISETP.LT.AND P3, PT, R245, R6, P0 ;  /* 0x00000006f500720c */ /* 0x000fe40000761270 */
[----:B0-----:R-:W-:Y:S01]  /*39d0*/  LEA R2, P5, R29, R116, 0x1 ;  /* 0x000000741d027211 */ /* 0x001fe200078a08ff */
[----:B------:R0:W2:Y:S01]  /*39e0*/  @P2 LDG.E.U16 R21, desc[UR18][R12.64] ;  /* 0x000000120c152981 */ /* 0x0000a2000c1e1500 */
[----:B------:R-:W-:-:S02]  /*39f0*/  PRMT R20, RZ, 0x7610, R20 ;  /* 0x00007610ff147816 */ /* 0x000fc40000000014 */
[----:B------:R-:W-:Y:S02]  /*3a00*/  LEA R14, P2, R63, R116, 0x1 ;  /* 0x000000743f0e7211 */ /* 0x000fe400078408ff */
[-C--:B------:R-:W-:Y:S02]  /*3a10*/  LEA.HI.X.SX32 R3, R29, R154.reuse, 0x1, P5 ;  /* 0x0000009a1d037211 */ /* 0x080fe400028f0eff */
[C---:B------:R-:W-:Y:S02]  /*3a20*/  LOP3.LUT R241, R0.reuse, 0x3c, RZ, 0xfc, !PT ;  /* 0x0000003c00f17812 */ /* 0x040fe400078efcff */
[----:B------:R-:W-:Y:S01]  /*3a30*/  PRMT R19, RZ, 0x7610, R19 ;  /* 0x00007610ff137816 */ /* 0x000fe20000000013 */
[----:B------:R1:W2:Y:S01]  /*3a40*/  @P4 LDG.E.U16 R20, desc[UR18][R2.64] ;  /* 0x0000001202144981 */ /* 0x0002a2000c1e1500 */
[----:B------:R-:W-:Y:S02]  /*3a50*/  LEA.HI.X.SX32 R15, R63, R154, 0x1, P2 ;  /* 0x0000009a3f0f7211 */ /* 0x000fe400010f0eff */
[----:B------:R-:W-:-:S02]  /*3a60*/  LOP3.LUT R238, R0, 0x44, RZ, 0xfc, !PT ;  /* 0x0000004400ee7812 */ /* 0x000fc400078efcff */
[-C--:B------:R-:W-:Y:S01]  /*3a70*/  ISETP.LT.AND P4, PT, R241, R6.reuse, P0 ;  /* 0x00000006f100720c */ /* 0x080fe20000781270 */
[----:B------:R1:W2:Y:S01]  /*3a80*/  @P3 LDG.E.U16 R19, desc[UR18][R14.64] ;  /* 0x000000120e133981 */ /* 0x0002a2000c1e1500 */
[----:B------:R-:W-:Y:S02]  /*3a90*/  ISETP.LT.AND P2, PT, R238, R6, P0 ;  /* 0x00000006ee00720c */ /* 0x000fe40000741270 */
[-C--:B------:R-:W-:Y:S02]  /*3aa0*/  LEA R26, P3, R69, R116.reuse, 0x1 ;  /* 0x00000074451a7211 */ /* 0x080fe400078608ff */
[----:B------:R-:W-:Y:S02]  /*3ab0*/  LOP3.LUT R234, R0, 0x4c, RZ, 0xfc, !PT ;  /* 0x0000004c00ea7812 */ /* 0x000fe400078efcff */
[----:B------:R-:W-:Y:S02]  /*3ac0*/  PRMT R18, RZ, 0x7610, R18 ;  /* 0x00007610ff127816 */ /* 0x000fe40000000012 */
[----:B0-----:R-:W-:-:S02]  /*3ad0*/  LEA R12, P5, R71, R116, 0x1 ;  /* 0x00000074470c7211 */ /* 0x001fc400078a08ff */
[----:B------:R-:W-:Y:S02]  /*3ae0*/  LEA.HI.X.SX32 R27, R69, R154, 0x1, P3 ;  /* 0x0000009a451b7211 */ /* 0x000fe400018f0eff */
[----:B------:R-:W-:Y:S02]  /*3af0*/  LOP3.LUT R216, R0, 0x54, RZ, 0xfc, !PT ;  /* 0x0000005400d87812 */ /* 0x000fe400078efcff */
[----:B------:R-:W-:Y:S01]  /*3b00*/  ISETP.LT.AND P3, PT, R234, R6, P0 ;  /* 0x00000006ea00720c */ /* 0x000fe20000761270 */
[----:B------:R0:W2:Y:S01]  /*3b10*/  @P4 LDG.E.U16 R18, desc[UR18][R26.64] ;  /* 0x000000121a124981 */ /* 0x0000a2000c1e1500 */
[----:B------:R-:W-:Y:S02]  /*3b20*/  PRMT R17, RZ, 0x7610, R17 ;  /* 0x00007610ff117816 */ /* 0x000fe40000000011 */
[----:B------:R-:W-:Y:S02]  /*3b30*/  LEA.HI.X.SX32 R13, R71, R154, 0x1, P5 ;  /* 0x0000009a470d7211 */ /* 0x000fe400028f0eff */
[----:B------:R-:W-:-:S02]  /*3b40*/  ISETP.LT.AND P4, PT, R216, R6, P0 ;  /* 0x00000006d800720c */ /* 0x000fc40000781270 */
[-C--:B-1----:R-:W-:Y:S01]  /*3b50*/  LEA R2, P5, R73, R116.reuse, 0x1 ;  /* 0x0000007449027211 */ /* 0x082fe200078a08ff */
[----:B------:R1:W2:Y:S01]  /*3b60*/  @P2 LDG.E.U16 R17, desc[UR18][R12.64] ;  /* 0x000000120c112981 */ /* 0x0002a2000c1e1500 */
[----:B------:R-:W-:Y:S02]  /*3b70*/  PRMT R16, RZ, 0x7610, R16 ;  /* 0x00007610ff107816 */ /* 0x000fe40000000010 */
[----:B------:R-:W-:Y:S02]  /*3b80*/  LEA R30, P2, R75, R116, 0x1 ;  /* 0x000000744b1e7211 */ /* 0x000fe400078408ff */
[-C--:B------:R-:W-:Y:S02]  /*3b90*/  LEA.HI.X.SX32 R3, R73, R154.reuse, 0x1, P5 ;  /* 0x0000009a49037211 */ /* 0x080fe400028f0eff */
[----:B------:R-:W-:Y:S02]  /*3ba0*/  LOP3.LUT R212, R0, 0x5c, RZ, 0xfc, !PT ;  /* 0x0000005c00d47812 */ /* 0x000fe400078efcff */
[----:B------:R-:W-:Y:S01]  /*3bb0*/  PRMT R15, RZ, 0x7610, R15 ;  /* 0x00007610ff0f7816 */ /* 0x000fe2000000000f */
[----:B------:R0:W2:Y:S01]  /*3bc0*/  @P3 LDG.E.U16 R16, desc[UR18][R2.64] ;  /* 0x0000001202103981 */ /* 0x0000a2000c1e1500 */
[----:B------:R-:W-:-:S02]  /*3bd0*/  LEA.HI.X.SX32 R31, R75, R154, 0x1, P2 ;  /* 0x0000009a4b1f7211 */ /* 0x000fc400010f0eff */
[----:B------:R-:W-:Y:S02]  /*3be0*/  LOP3.LUT R208, R0, 0x64, RZ, 0xfc, !PT ;  /* 0x0000006400d07812 */ /* 0x000fe400078efcff */
[-C--:B------:R-:W-:Y:S01]  /*3bf0*/  ISETP.LT.AND P3, PT, R212, R6.reuse, P0 ;  /* 0x00000006d400720c */ /* 0x080fe20000761270 */
[----:B------:R-:W2:Y:S01]  /*3c00*/  @P4 LDG.E.U16 R15, desc[UR18][R30.64] ;  /* 0x000000121e0f4981 */ /* 0x000ea2000c1e1500 */
[----:B------:R-:W-:Y:S02]  /*3c10*/  ISETP.LT.AND P2, PT, R208, R6, P0 ;  /* 0x00000006d000720c */ /* 0x000fe40000741270 */
[----:B------:R-:W-:Y:S02]  /*3c20*/  LEA R28, P4, R79, R116, 0x1 ;  /* 0x000000744f1c7211 */ /* 0x000fe400078808ff */
[----:B------:R-:W-:Y:S02]  /*3c30*/  LOP3.LUT R206, R0, 0x6c, RZ, 0xfc, !PT ;  /* 0x0000006c00ce7812 */ /* 0x000fe400078efcff */
[----:B------:R-:W-:-:S02]  /*3c40*/  PRMT R14, RZ, 0x7610, R14 ;  /* 0x00007610ff0e7816 */ /* 0x000fc4000000000e */
[----:B0-----:R-:W-:Y:S02]  /*3c50*/  LEA R26, P5, R81, R116, 0x1 ;  /* 0x00000074511a7211 */ /* 0x001fe400078a08ff */
[----:B------:R-:W-:Y:S02]  /*3c60*/  LEA.HI.X.SX32 R29, R79, R154, 0x1, P4 ;  /* 0x0000009a4f1d7211 */ /* 0x000fe400020f0eff */
[----:B------:R-:W-:Y:S02]  /*3c70*/  LOP3.LUT R201, R0, 0x74, RZ, 0xfc, !PT ;  /* 0x0000007400c97812 */ /* 0x000fe400078efcff */
[----:B------:R-:W-:Y:S01]  /*3c80*/  ISETP.LT.AND P4, PT, R206, R6, P0 ;  /* 0x00000006ce00720c */ /* 0x000fe20000781270 */
[----:B------:R0:W2:Y:S01]  /*3c90*/  @P3 LDG.E.U16 R14, desc[UR18][R28.64] ;  /* 0x000000121c0e3981 */ /* 0x0000a2000c1e1500 */
[----:B-1----:R-:W-:Y:S02]  /*3ca0*/  PRMT R13, RZ, 0x7610, R13 ;  /* 0x00007610ff0d7816 */ /* 0x002fe4000000000d */
[----:B------:R-:W-:-:S02]  /*3cb0*/  LEA.HI.X.SX32 R27, R81, R154, 0x1, P5 ;  /* 0x0000009a511b7211 */ /* 0x000fc400028f0eff */
[----:B------:R-:W-:Y:S02]  /*3cc0*/  ISETP.LT.AND P3, PT, R201, R6, P0 ;  /* 0x00000006c900720c */ /* 0x000fe40000761270 */
[-C--:B------:R-:W-:Y:S01]  /*3cd0*/  LEA R2, P5, R83, R116.reuse, 0x1 ;  /* 0x0000007453027211 */ /* 0x080fe200078a08ff */
[----:B------:R-:W2:Y:S01]  /*3ce0*/  @P2 LDG.E.U16 R13, desc[UR18][R26.64] ;  /* 0x000000121a0d2981 */ /* 0x000ea2000c1e1500 */
[----:B------:R-:W-:Y:S01]  /*3cf0*/  PRMT R12, RZ, 0x7610, R12 ;  /* 0x00007610ff0c7816 */ /* 0x000fe2000000000c */
[----:B0-----:R-:W-:Y:S01]  /*3d00*/  IMAD R29, R4, 0x2, R7 ;  /* 0x00000002041d7824 */ /* 0x001fe200078e0207 */
[----:B------:R-:W-:Y:S02]  /*3d10*/  LEA R30, P2, R87, R116, 0x1 ;  /* 0x00000074571e7211 */ /* 0x000fe400078408ff */
[----:B------:R-:W-:Y:S02]  /*3d20*/  LEA.HI.X.SX32 R3, R83, R154, 0x1, P5 ;  /* 0x0000009a53037211 */ /* 0x000fe400028f0eff */
[----:B------:R-:W-:-:S02]  /*3d30*/  LOP3.LUT R218, R0, 0x7c, RZ, 0xfc, !PT ;  /* 0x0000007c00da7812 */ /* 0x000fc400078efcff */
[----:B------:R-:W-:Y:S01]  /*3d40*/  PRMT R11, RZ, 0x7610, R11 ;  /* 0x00007610ff0b7816 */ /* 0x000fe2000000000b */
[----:B------:R-:W2:Y:S01]  /*3d50*/  @P4 LDG.E.U16 R12, desc[UR18][R2.64] ;  /* 0x00000012020c4981 */ /* 0x000ea2000c1e1500 */
[----:B------:R-:W-:Y:S02]  /*3d60*/  LEA.HI.X.SX32 R31, R87, R154, 0x1, P2 ;  /* 0x0000009a571f7211 */ /* 0x000fe400010f0eff */
[----:B------:R-:W-:Y:S02]  /*3d70*/  ISETP.LT.AND P2, PT, R218, R6, P0 ;  /* 0x00000006da00720c */ /* 0x000fe40000741270 */
[C---:B------:R-:W-:Y:S01]  /*3d80*/  LOP3.LUT R65, R0.reuse, 0xc, RZ, 0xfc, !PT ;  /* 0x0000000c00417812 */ /* 0x040fe200078efcff */
[----:B------:R0:W2:Y:S01]  /*3d90*/  @P3 LDG.E.U16 R11, desc[UR18][R30.64] ;  /* 0x000000121e0b3981 */ /* 0x0000a2000c1e1500 */
[----:B------:R-:W-:Y:S02]  /*3da0*/  LEA R28, P4, R29, R116, 0x1 ;  /* 0x000000741d1c7211 */ /* 0x000fe400078808ff */
[----:B------:R-:W-:-:S02]  /*3db0*/  LOP3.LUT R64, R0, 0x14, RZ, 0xfc, !PT ;  /* 0x0000001400407812 */ /* 0x000fc400078efcff */
[----:B------:R-:W-:Y:S02]  /*3dc0*/  ISETP.LT.AND P3, PT, R65, R6, P0 ;  /* 0x000000064100720c */ /* 0x000fe40000761270 */
[----:B------:R-:W-:Y:S02]  /*3dd0*/  LEA.HI.X.SX32 R29, R29, R154, 0x1, P4 ;  /* 0x0000009a1d1d7211 */ /* 0x000fe400020f0eff */
[----:B------:R-:W-:Y:S02]  /*3de0*/  ISETP.LT.AND P4, PT, R64, R6, P0 ;  /* 0x000000064000720c */ /* 0x000fe40000781270 */
[----:B------:R-:W-:Y:S01]  /*3df0*/  PRMT R7, RZ, 0x7610, R7 ;  /* 0x00007610ff077816 */ /* 0x000fe20000000007 */
[----:B0-----:R-:W-:Y:S01]  /*3e00*/  IMAD R30, R224, R5, RZ ;  /* 0x00000005e01e7224 */ /* 0x001fe200078e02ff */
[-C--:B------:R-:W-:Y:S02]  /*3e10*/  LEA R2, P5, R9, R116.reuse, 0x1 ;  /* 0x0000007409027211 */ /* 0x080fe400078a08ff */
[----:B------:R-:W-:-:S02]  /*3e20*/  LEA R26, P6, R137, R116, 0x1 ;  /* 0x00000074891a7211 */ /* 0x000fc400078c08ff */
[----:B------:R-:W-:Y:S01]  /*3e30*/  PRMT R195, RZ, 0x7610, R195 ;  /* 0x00007610ffc37816 */ /* 0x000fe200000000c3 */
[----:B------:R0:W2:Y:S01]  /*3e40*/  @P2 LDG.E.U16 R7, desc[UR18][R28.64] ;  /* 0x000000121c072981 */ /* 0x0000a2000c1e1500 */
[-C--:B------:R-:W-:Y:S02]  /*3e50*/  LEA.HI.X.SX32 R3, R9, R154.reuse, 0x1, P5 ;  /* 0x0000009a09037211 */ /* 0x080fe400028f0eff */
[----:B------:R-:W-:Y:S02]  /*3e60*/  PRMT R194, RZ, 0x7610, R194 ;  /* 0x00007610ffc27816 */ /* 0x000fe400000000c2 */
[----:B------:R-:W-:Y:S01]  /*3e70*/  LEA.HI.X.SX32 R27, R137, R154, 0x1, P6 ;  /* 0x0000009a891b7211 */ /* 0x000fe200030f0eff */
[----:B------:R1:W2:Y:S01]  /*3e80*/  @P3 LDG.E.U16 R195, desc[UR18][R2.64] ;  /* 0x0000001202c33981 */ /* 0x0002a2000c1e1500 */
[----:B------:R-:W-:Y:S01]  /*3e90*/  LEA R92, P2, R30, UR22, 0x1 ;  /* 0x000000161e5c7c11 */ /* 0x000fe2000f8408ff */
[----:B0-----:R-:W-:Y:S02]  /*3ea0*/  IMAD R29, R62, UR5, RZ ;  /* 0x000000053e1d7c24 */ /* 0x001fe4000f8e02ff */
[----:B------:R0:W2:Y:S01]  /*3eb0*/  @P4 LDG.E.U16 R194, desc[UR18][R26.64] ;  /* 0x000000121ac24981 */ /* 0x0000a2000c1e1500 */
[----:B------:R-:W-:Y:S01]  /*3ec0*/  IMAD R63, R32, UR5, RZ ;  /* 0x00000005203f7c24 */ /* 0x000fe2000f8e02ff */
[----:B------:R-:W-:-:S02]  /*3ed0*/  LOP3.LUT R31, R0, 0x16, RZ, 0xfc, !PT ;  /* 0x00000016001f7812 */ /* 0x000fc400078efcff */
[----:B------:R-:W-:Y:S01]  /*3ee0*/  LEA.HI.X.SX32 R28, R30, UR23, 0x1, P2 ;  /* 0x000000171e1c7c11 */ /* 0x000fe200090f0eff */
[----:B-1----:R-:W-:Y:S01]  /*3ef0*/  IMAD R3, R33, UR5, RZ ;  /* 0x0000000521037c24 */ /* 0x002fe2000f8e02ff */
[----:B------:R-:W-:Y:S01]  /*3f00*/  LEA R30, P2, R29, R92, 0x1 ;  /* 0x0000005c1d1e7211 */ /* 0x000fe200078408ff */
[----:B------:R-:W-:Y:S02]  /*3f10*/  IMAD R65, R35, UR5, RZ ;  /* 0x0000000523417c24 */ /* 0x000fe4000f8e02ff */
[----:B0-----:R-:W-:Y:S01]  /*3f20*/  IMAD R27, R34, UR5, RZ ;  /* 0x00000005221b7c24 */ /* 0x001fe2000f8e02ff */
[----:B------:R-:W-:Y:S01]  /*3f30*/  ISETP.LT.AND P4, PT, R31, R6, P0 ;  /* 0x000000061f00720c */ /* 0x000fe20000781270 */
[----:B------:R-:W-:Y:S01]  /*3f40*/  IMAD R67, R36, UR5, RZ ;  /* 0x0000000524437c24 */ /* 0x000fe2000f8e02ff */
[----:B------:R-:W-:Y:S01]  /*3f50*/  LEA R32, P6, R63, R92, 0x1 ;  /* 0x0000005c3f207211 */ /* 0x000fe200078c08ff */
[----:B------:R-:W-:Y:S01]  /*3f60*/  IMAD R69, R37, UR5, RZ ;  /* 0x0000000525457c24 */ /* 0x000fe2000f8e02ff */
[----:B------:R-:W-:-:S02]  /*3f70*/  LEA.HI.X.SX32 R31, R29, R28, 0x1, P2 ;  /* 0x0000001c1d1f7211 */ /* 0x000fc400010f0eff */
[-C--:B------:R-:W-:Y:S02]  /*3f80*/  LEA R34, P5, R3, R92.reuse, 0x1 ;  /* 0x0000005c03227211 */ /* 0x080fe400078a08ff */
[----:B------:R-:W-:Y:S01]  /*3f90*/  LEA R36, P2, R27, R92, 0x1 ;  /* 0x0000005c1b247211 */ /* 0x000fe200078408ff */
[----:B------:R-:W-:Y:S01]  /*3fa0*/  IMAD R71, R38, UR5, RZ ;  /* 0x0000000526477c24 */ /* 0x000fe2000f8e02ff */
[----:B------:R-:W-:Y:S01]  /*3fb0*/  LEA.HI.X.SX32 R33, R63, R28, 0x1, P6 ;  /* 0x0000001c3f217211 */ /* 0x000fe200030f0eff */
[----:B------:R-:W-:Y:S01]  /*3fc0*/  IMAD R75, R40, UR5, RZ ;  /* 0x00000005284b7c24 */ /* 0x000fe2000f8e02ff */
[----:B------:R-:W-:Y:S01]  /*3fd0*/  LEA R38, P6, R65, R92, 0x1 ;  /* 0x0000005c41267211 */ /* 0x000fe200078c08ff */
[----:B------:R-:W-:Y:S01]  /*3fe0*/  IMAD R73, R39, UR5, RZ ;  /* 0x0000000527497c24 */ /* 0x000fe2000f8e02ff */
[----:B------:R-:W-:Y:S01]  /*3ff0*/  LEA.HI.X.SX32 R35, R3, R28, 0x1, P5 ;  /* 0x0000001c03237211 */ /* 0x000fe200028f0eff */
[----:B------:R-:W-:Y:S01]  /*4000*/  IMAD R79, R42, UR5, RZ ;  /* 0x000000052a4f7c24 */ /* 0x000fe2000f8e02ff */
[----:B------:R-:W-:-:S02]  /*4010*/  LEA R40, P5, R67, R92, 0x1 ;  /* 0x0000005c43287211 */ /* 0x000fc400078a08ff */
[----:B------:R-:W-:Y:S02]  /*4020*/  LEA.HI.X.SX32 R37, R27, R28, 0x1, P2 ;  /* 0x0000001c1b257211 */ /* 0x000fe400010f0eff */
        /* <DEDUP_REMOVED lines=42> */
[----:B------:R-:W-:Y:S02]  /*42d0*/  LEA R64, P5, R91, R92, 0x1 ;  /* 0x0000005c5b407211 */ /* 0x000fe400078a08ff */
[----:B------:R-:W-:Y:S02]  /*42e0*/  LEA.HI.X.SX32 R61, R87, R28, 0x1, P2 ;  /* 0x0000001c573d7211 */ /* 0x000fe400010f0eff */
[----:B------:R-:W-:Y:S02]  /*42f0*/  LEA R66, P2, R115, R92, 0x1 ;  /* 0x0000005c73427211 */ /* 0x000fe400078408ff */
[----:B------:R-:W-:Y:S02]  /*4300*/  LEA.HI.X.SX32 R63, R89, R28, 0x1, P6 ;  /* 0x0000001c593f7211 */ /* 0x000fe400030f0eff */
        /* <DEDUP_REMOVED lines=13> */
[----:B------:R-:W-:Y:S01]  /*43e0*/  LEA.HI.X.SX32 R77, R155, R28, 0x1, P5 ;  /* 0x0000001c9b4d7211 */ /* 0x000fe200028f0eff */
[----:B------:R-:W-:Y:S01]  /*43f0*/  IMAD R169, R8, UR5, RZ ;  /* 0x0000000508a97c24 */ /* 0x000fe2000f8e02ff */
        /* <DEDUP_REMOVED lines=9> */
[----:B------:R-:W-:Y:S02]  /*4490*/  LOP3.LUT R244, R0, 0x36, RZ, 0xfc, !PT ;  /* 0x0000003600f47812 */ /* 0x000fe400078efcff */
[----:B------:R-:W-:-:S02]  /*44a0*/  LEA.HI.X.SX32 R87, R165, R28, 0x1, P6 ;  /* 0x0000001ca5577211 */ /* 0x000fc400030f0eff */
[----:B------:R-:W-:Y:S02]  /*44b0*/  LEA R2, P6, R93, R116, 0x1 ;  /* 0x000000745d027211 */ /* 0x000fe400078c08ff */
[----:B------:R-:W-:Y:S02]  /*44c0*/  LEA.HI.X.SX32 R89, R167, R28, 0x1, P5 ;  /* 0x0000001ca7597211 */ /* 0x000fe400028f0eff */
[----:B------:R-:W-:Y:S02]  /*44d0*/  LEA R92, P5, R171, R92, 0x1 ;  /* 0x0000005cab5c7211 */ /* 0x000fe400078a08ff */
[----:B------:R-:W-:Y:S02]  /*44e0*/  LEA.HI.X.SX32 R91, R169, R28, 0x1, P2 ;  /* 0x0000001ca95b7211 */ /* 0x000fe400010f0eff */
[----:B------:R-:W-:Y:S02]  /*44f0*/  ISETP.LT.AND P2, PT, R244, R6, P0 ;  /* 0x00000006f400720c */ /* 0x000fe40000741270 */
[----:B------:R-:W-:-:S02]  /*4500*/  LEA.HI.X.SX32 R3, R93, R154, 0x1, P6 ;  /* 0x0000009a5d037211 */ /* 0x000fc400030f0eff */
[----:B------:R-:W-:Y:S02]  /*4510*/  LEA.HI.X.SX32 R93, R171, R28, 0x1, P5 ;  /* 0x0000001cab5d7211 */ /* 0x000fe400028f0eff */
[C---:B------:R-:W-:Y:S02]  /*4520*/  LEA R28, P5, R111.reuse, R116, 0x1 ;  /* 0x000000746f1c7211 */ /* 0x040fe400078a08ff */
[----:B------:R-:W-:Y:S02]  /*4530*/  PRMT R8, RZ, 0x7610, R8 ;  /* 0x00007610ff087816 */ /* 0x000fe40000000008 */
[----:B------:R-:W-:Y:S02]  /*4540*/  LEA.HI.X.SX32 R29, R111, R154, 0x1, P5 ;  /* 0x0000009a6f1d7211 */ /* 0x000fe400028f0eff */
[----:B------:R-:W-:-:S03]  /*4550*/  LEA.HI R231, R222, 0xe, RZ, 0x1a ;  /* 0x0000000edee77811 */ /* 0x000fc600078fd0ff */
[----:B------:R0:W2:Y:S01]  /*4560*/  @P2 LDG.E.U16 R8, desc[UR18][R28.64] ;  /* 0x000000121c082981 */ /* 0x0000a2000c1e1500 */
[----:B------:R-:W-:Y:S02]  /*4570*/  LEA R98, P2, R99, R116, 0x1 ;  /* 0x0000007463627211 */ /* 0x000fe400078408ff */
[----:B------:R-:W-:Y:S01]  /*4580*/  LOP3.LUT R251, R0, 0x26, RZ, 0xfc, !PT ;  /* 0x0000002600fb7812 */ /* 0x000fe200078efcff */
[----:B------:R-:W-:Y:S01]  /*4590*/  IMAD R111, R231, R4, RZ ;  /* 0x00000004e76f7224 */ /* 0x000fe200078e02ff */
[----:B------:R-:W-:Y:S02]  /*45a0*/  LEA R96, P5, R97, R116, 0x1 ;  /* 0x0000007461607211 */ /* 0x000fe400078a08ff */
[----:B------:R-:W-:Y:S02]  /*45b0*/  LEA.HI.X.SX32 R99, R99, R154, 0x1, P2 ;  /* 0x0000009a63637211 */ /* 0x000fe400010f0eff */
[----:B------:R-:W-:Y:S02]  /*45c0*/  LEA.HI R228, R222, 0x3e, RZ, 0x1a ;  /* 0x0000003edee47811 */ /* 0x000fe400078fd0ff */
[----:B------:R-:W-:-:S02]  /*45d0*/  LEA R118, P2, R103, R116, 0x1 ;  /* 0x0000007467767211 */ /* 0x000fc400078408ff */
[----:B------:R-:W-:Y:S02]  /*45e0*/  ISETP.LT.AND P3, PT, R251, R6, P0 ;  /* 0x00000006fb00720c */ /* 0x000fe40000761270 */
[----:B------:R-:W-:Y:S02]  /*45f0*/  PRMT R193, RZ, 0x7610, R193 ;  /* 0x00007610ffc17816 */ /* 0x000fe400000000c1 */
[----:B------:R-:W-:Y:S01]  /*4600*/  LEA.HI.X.SX32 R97, R97, R154, 0x1, P5 ;  /* 0x0000009a61617211 */ /* 0x000fe200028f0eff */
[----:B------:R-:W-:Y:S01]  /*4610*/  IMAD R117, R228, R4, RZ ;  /* 0x00000004e4757224 */ /* 0x000fe200078e02ff */
[-C--:B------:R-:W-:Y:S02]  /*4620*/  LEA R26, P6, R113, R116.reuse, 0x1 ;  /* 0x00000074711a7211 */ /* 0x080fe400078c08ff */
[----:B------:R-:W-:Y:S01]  /*4630*/  LEA.HI R229, R222, 0x2e, RZ, 0x1a ;  /* 0x0000002edee57811 */ /* 0x000fe200078fd0ff */
[----:B------:R1:W2:Y:S01]  /*4640*/  @P4 LDG.E.U16 R193, desc[UR18][R2.64] ;  /* 0x0000001202c14981 */ /* 0x0002a2000c1e1500 */
[----:B0-----:R-:W-:-:S02]  /*4650*/  LEA R28, P5, R107, R116, 0x1 ;  /* 0x000000746b1c7211 */ /* 0x001fc400078a08ff */
[----:B------:R-:W-:Y:S02]  /*4660*/  LEA.HI.X.SX32 R119, R103, R154, 0x1, P2 ;  /* 0x0000009a67777211 */ /* 0x000fe400010f0eff */
[----:B------:R-:W-:Y:S02]  /*4670*/  LEA.HI R225, R222, 0x6e, RZ, 0x1a ;  /* 0x0000006edee17811 */ /* 0x000fe400078fd0ff */
[----:B------:R-:W-:Y:S01]  /*4680*/  LEA R102, P2, R111, R116, 0x1 ;  /* 0x000000746f667211 */ /* 0x000fe200078408ff */
[----:B------:R-:W-:Y:S01]  /*4690*/  IMAD R115, R229, R4, RZ ;  /* 0x00000004e5737224 */ /* 0x000fe200078e02ff */
[-C--:B------:R-:W-:Y:S02]  /*46a0*/  LEA.HI.X.SX32 R27, R113, R154.reuse, 0x1, P6 ;  /* 0x0000009a711b7211 */ /* 0x080fe400030f0eff */
[----:B------:R-:W-:Y:S02]  /*46b0*/  PRMT R192, RZ, 0x7610, R192 ;  /* 0x00007610ffc07816 */ /* 0x000fe400000000c0 */
[----:B------:R-:W-:Y:S01]  /*46c0*/  LEA.HI.X.SX32 R29, R107, R154, 0x1, P5 ;  /* 0x0000009a6b1d7211 */ /* 0x000fe200028f0eff */
[----:B------:R-:W-:Y:S01]  /*46d0*/  IMAD R155, R225, R4, RZ ;  /* 0x00000004e19b7224 */ /* 0x000fe200078e02ff */
[----:B-1----:R-:W-:-:S02]  /*46e0*/  LEA R2, P6, R109, R116, 0x1 ;  /* 0x000000746d027211 */ /* 0x002fc400078c08ff */
[----:B------:R-:W-:Y:S01]  /*46f0*/  LEA R100, P5, R101, R116, 0x1 ;  /* 0x0000007465647211 */ /* 0x000fe200078a08ff */
[----:B------:R0:W2:Y:S01]  /*4700*/  @P3 LDG.E.U16 R192, desc[UR18][R26.64] ;  /* 0x000000121ac03981 */ /* 0x0000a2000c1e1500 */
[----:B------:R-:W-:Y:S02]  /*4710*/  LEA.HI.X.SX32 R103, R111, R154, 0x1, P2 ;  /* 0x0000009a6f677211 */ /* 0x000fe400010f0eff */
[----:B------:R-:W-:Y:S02]  /*4720*/  LEA R108, P2, R117, R116, 0x1 ;  /* 0x00000074756c7211 */ /* 0x000fe400078408ff */
[C---:B------:R-:W-:Y:S02]  /*4730*/  LEA.HI R230, R222.reuse, 0x1e, RZ, 0x1a ;  /* 0x0000001edee67811 */ /* 0x040fe400078fd0ff */
[----:B------:R-:W-:Y:S02]  /*4740*/  LEA.HI R226, R222, 0x5e, RZ, 0x1a ;  /* 0x0000005edee27811 */ /* 0x000fe400078fd0ff */
[----:B------:R-:W-:-:S02]  /*4750*/  LEA.HI.X.SX32 R3, R109, R154, 0x1, P6 ;  /* 0x0000009a6d037211 */ /* 0x000fc400030f0eff */
[----:B------:R-:W-:Y:S02]  /*4760*/  LEA.HI.X.SX32 R101, R101, R154, 0x1, P5 ;  /* 0x0000009a65657211 */ /* 0x000fe400028f0eff */
[----:B------:R-:W-:Y:S02]  /*4770*/  LEA R106, P5, R115, R116, 0x1 ;  /* 0x00000074736a7211 */ /* 0x000fe400078a08ff */
[----:B------:R-:W-:Y:S01]  /*4780*/  LEA.HI.X.SX32 R109, R117, R154, 0x1, P2 ;  /* 0x0000009a756d7211 */ /* 0x000fe200010f0eff */
[----:B------:R-:W-:Y:S01]  /*4790*/  IMAD R113, R230, R4, RZ ;  /* 0x00000004e6717224 */ /* 0x000fe200078e02ff */
[-C--:B------:R-:W-:Y:S02]  /*47a0*/  LEA R94, P3, R95, R116.reuse, 0x1 ;  /* 0x000000745f5e7211 */ /* 0x080fe400078608ff */
[----:B------:R-:W-:Y:S01]  /*47b0*/  LEA R114, P2, R155, R116, 0x1 ;  /* 0x000000749b727211 */ /* 0x000fe200078408ff */
[----:B------:R-:W-:Y:S01]  /*47c0*/  IMAD R153, R226, R4, RZ ;  /* 0x00000004e2997224 */ /* 0x000fe200078e02ff */
[----:B------:R-:W-:-:S02]  /*47d0*/  LOP3.LUT R205, R0, 0x76, RZ, 0xfc, !PT ;  /* 0x0000007600cd7812 */ /* 0x000fc400078efcff */
[-C--:B------:R-:W-:Y:S02]  /*47e0*/  LEA.HI.X.SX32 R107, R115, R154.reuse, 0x1, P5 ;  /* 0x0000009a736b7211 */ /* 0x080fe400028f0eff */
[-C--:B------:R-:W-:Y:S02]  /*47f0*/  LEA.HI.X.SX32 R95, R95, R154.reuse, 0x1, P3 ;  /* 0x0000009a5f5f7211 */ /* 0x080fe400018f0eff */
[----:B------:R-:W-:Y:S02]  /*4800*/  LEA.HI.X.SX32 R115, R155, R154, 0x1, P2 ;  /* 0x0000009a9b737211 */ /* 0x000fe400010f0eff */
[----:B0-----:R-:W-:Y:S02]  /*4810*/  LEA R26, P3, R105, R116, 0x1 ;  /* 0x00000074691a7211 */ /* 0x001fe400078608ff */
[----:B------:R-:W-:Y:S02]  /*4820*/  ISETP.LT.AND P2, PT, R205, R6, P0 ;  /* 0x00000006cd00720c */ /* 0x000fe40000741270 */
[----:B------:R-:W-:-:S02]  /*4830*/  LEA R104, P6, R113, R116, 0x1 ;  /* 0x0000007471687211 */ /* 0x000fc400078c08ff */
[----:B------:R-:W-:Y:S02]  /*4840*/  LEA R112, P5, R153, R116, 0x1 ;  /* 0x0000007499707211 */ /* 0x000fe400078a08ff */
[----:B------:R-:W-:Y:S02]  /*4850*/  LOP3.LUT R237, R0, 0x46, RZ, 0xfc, !PT ;  /* 0x0000004600ed7812 */ /* 0x000fe400078efcff */
[-C--:B------:R-:W-:Y:S02]  /*4860*/  LEA.HI.X.SX32 R27, R105, R154.reuse, 0x1, P3 ;  /* 0x0000009a691b7211 */ /* 0x080fe400018f0eff */
[-C--:B------:R-:W-:Y:S02]  /*4870*/  LEA.HI.X.SX32 R105, R113, R154.reuse, 0x1, P6 ;  /* 0x0000009a71697211 */ /* 0x080fe400030f0eff */
[----:B------:R-:W-:Y:S02]  /*4880*/  LEA.HI.X.SX32 R113, R153, R154, 0x1, P5 ;  /* 0x0000009a99717211 */ /* 0x000fe400028f0eff */
[----:B------:R-:W-:-:S02]  /*4890*/  ISETP.LT.AND P4, PT, R237, R6, P0 ;  /* 0x00000006ed00720c */ /* 0x000fc40000781270 */
[----:B------:R-:W-:Y:S02]  /*48a0*/  PRMT R153, RZ, 0x7610, R153 ;  /* 0x00007610ff997816 */ /* 0x000fe40000000099 */
[----:B------:R-:W-:-:S04]  /*48b0*/  PRMT R152, RZ, 0x7610, R152 ;  /* 0x00007610ff987816 */ /* 0x000fc80000000098 */
[----:B------:R-:W5:Y:S01]  /*48c0*/  @P2 LDG.E.U16 R153, desc[UR18][R118.64] ;  /* 0x0000001276992981 */ /* 0x000f62000c1e1500 */
[----:B------:R-:W-:-:S04]  /*48d0*/  ISETP.LT.AND P2, PT, R0, R6, P0 ;  /* 0x000000060000720c */ /* 0x000fc80000741270 */
[----:B------:R0:W5:Y:S02]  /*48e0*/  @P4 LDG.E.U16 R152, desc[UR18][R2.64] ;  /* 0x0000001202984981 */ /* 0x000164000c1e1500 */
[----:B0-----:R-:W-:Y:S02]  /*48f0*/  PRMT R2, RZ, 0x7610, R2 ;  /* 0x00007610ff027816 */ /* 0x001fe40000000002 */
[----:B------:R-:W-:-:S05]  /*4900*/  LOP3.LUT R3, R0, 0x2, RZ, 0xfc, !PT ;  /* 0x0000000200037812 */ /* 0x000fca00078efcff */
[----:B------:R-:W5:Y:S01]  /*4910*/  @P2 LDG.E.U16 R2, desc[UR18][R94.64] ;  /* 0x000000125e022981 */ /* 0x000f62000c1e1500 */
[----:B------:R-:W-:Y:S02]  /*4920*/  ISETP.LT.AND P2, PT, R3, R6, P0 ;  /* 0x000000060300720c */ /* 0x000fe40000741270 */
[----:B------:R-:W-:Y:S02]  /*4930*/  LEA.HI R227, R222, 0x4e, RZ, 0x1a ;  /* 0x0000004edee37811 */ /* 0x000fe400078fd0ff */
[----:B------:R-:W-:-:S03]  /*4940*/  PRMT R191, RZ, 0x7610, R191 ;  /* 0x00007610ffbf7816 */ /* 0x000fc600000000bf */
[----:B------:R-:W-:Y:S01]  /*4950*/  IMAD R151, R227, R4, RZ ;  /* 0x00000004e3977224 */ /* 0x000fe200078e02ff */
[----:B------:R-:W-:Y:S02]  /*4960*/  LEA.HI R223, R222, 0x7e, RZ, 0x1a ;  /* 0x0000007ededf7811 */ /* 0x000fe400078fd0ff */
[----:B------:R-:W-:Y:S02]  /*4970*/  LOP3.LUT R200, R0, 0x66, RZ, 0xfc, !PT ;  /* 0x0000006600c87812 */ /* 0x000fe400078efcff */
[----:B------:R-:W-:Y:S01]  /*4980*/  LEA R110, P6, R151, R116, 0x1 ;  /* 0x00000074976e7211 */ /* 0x000fe200078c08ff */
[----:B------:R-:W5:Y:S01]  /*4990*/  @P2 LDG.E.U16 R191, desc[UR18][R96.64] ;  /* 0x0000001260bf2981 */ /* 0x000f62000c1e1500 */
[----:B------:R-:W-:Y:S02]  /*49a0*/  IMAD R157, R223, R4, RZ ;  /* 0x00000004df9d7224 */ /* 0x000fe400078e02ff */
[----:B------:R-:W-:Y:S02]  /*49b0*/  LEA.HI.X.SX32 R111, R151, R154, 0x1, P6 ;  /* 0x0000009a976f7211 */ /* 0x000fe400030f0eff */
[----:B------:R-:W-:-:S02]  /*49c0*/  ISETP.LT.AND P6, PT, R200, R6, P0 ;  /* 0x00000006c800720c */ /* 0x000fc400007c1270 */
[C---:B------:R-:W-:Y:S02]  /*49d0*/  LEA R116, P5, R157.reuse, R116, 0x1 ;  /* 0x000000749d747211 */ /* 0x040fe400078a08ff */
[C---:B------:R-:W-:Y:S02]  /*49e0*/  LOP3.LUT R215, R0.reuse, 0x56, RZ, 0xfc, !PT ;  /* 0x0000005600d77812 */ /* 0x040fe400078efcff */
[----:B------:R-:W-:Y:S02]  /*49f0*/  LEA.HI.X.SX32 R117, R157, R154, 0x1, P5 ;  /* 0x0000009a9d757211 */ /* 0x000fe400028f0eff */
[----:B------:R-:W-:Y:S02]  /*4a00*/  ISETP.LT.AND P3, PT, R215, R6, P0 ;  /* 0x00000006d700720c */ /* 0x000fe40000761270 */
[----:B------:R-:W-:Y:S02]  /*4a10*/  PRMT R154, RZ, 0x7610, R154 ;  /* 0x00007610ff9a7816 */ /* 0x000fe4000000009a */
[----:B------:R-:W-:-:S02]  /*4a20*/  LOP3.LUT R232, R0, 0x4, RZ, 0xfc, !PT ;  /* 0x0000000400e87812 */ /* 0x000fc400078efcff */
[----:B------:R-:W-:Y:S02]  /*4a30*/  PRMT R151, RZ, 0x7610, R151 ;  /* 0x00007610ff977816 */ /* 0x000fe40000000097 */
[----:B------:R-:W5:Y:S01]  /*4a40*/  @P6 LDG.E.U16 R154, desc[UR18][R28.64] ;  /* 0x000000121c9a6981 */ /* 0x000f62000c1e1500 */
[-C--:B------:R-:W-:Y:S02]  /*4a50*/  ISETP.LT.AND P6, PT, R232, R6.reuse, P0 ;  /* 0x00000006e800720c */ /* 0x080fe400007c1270 */
[----:B------:R-:W-:Y:S02]  /*4a60*/  LOP3.LUT R0, R0, 0x6, RZ, 0xfc, !PT ;  /* 0x0000000600007812 */ /* 0x000fe400078efcff */
[----:B------:R0:W5:Y:S01]  /*4a70*/  @P3 LDG.E.U16 R151, desc[UR18][R26.64] ;  /* 0x000000121a973981 */ /* 0x000162000c1e1500 */
[-C--:B------:R-:W-:Y:S02]  /*4a80*/  ISETP.LT.AND P4, PT, R231, R6.reuse, P0 ;  /* 0x00000006e700720c */ /* 0x080fe40000781270 */
[----:B------:R-:W-:-:S02]  /*4a90*/  ISETP.LT.AND P5, PT, R0, R6, P0 ;  /* 0x000000060000720c */ /* 0x000fc400007a1270 */
[----:B------:R-:W-:Y:S02]  /*4aa0*/  PRMT R160, RZ, 0x7610, R160 ;  /* 0x00007610ffa07816 */ /* 0x000fe400000000a0 */
[-C--:B------:R-:W-:Y:S02]  /*4ab0*/  ISETP.LT.AND P3, PT, R230, R6.reuse, P0 ;  /* 0x00000006e600720c */ /* 0x080fe40000761270 */
[----:B------:R-:W-:Y:S02]  /*4ac0*/  ISETP.LT.AND P2, PT, R229, R6, P0 ;  /* 0x00000006e500720c */ /* 0x000fe40000741270 */
[----:B------:R-:W-:Y:S01]  /*4ad0*/  PRMT R161, RZ, 0x7610, R161 ;  /* 0x00007610ffa17816 */ /* 0x000fe200000000a1 */
[----:B------:R-:W5:Y:S01]  /*4ae0*/  @P6 LDG.E.U16 R160, desc[UR18][R98.64] ;  /* 0x0000001262a06981 */ /* 0x000f62000c1e1500 */
[----:B------:R-:W-:Y:S02]  /*4af0*/  PRMT R162, RZ, 0x7610, R162 ;  /* 0x00007610ffa27816 */ /* 0x000fe400000000a2 */
[----:B------:R-:W-:-:S02]  /*4b00*/  PRMT R163, RZ, 0x7610, R163 ;  /* 0x00007610ffa37816 */ /* 0x000fc400000000a3 */
[----:B------:R-:W-:Y:S01]  /*4b10*/  PRMT R164, RZ, 0x7610, R164 ;  /* 0x00007610ffa47816 */ /* 0x000fe200000000a4 */
[----:B------:R-:W5:Y:S01]  /*4b20*/  @P5 LDG.E.U16 R161, desc[UR18][R100.64] ;  /* 0x0000001264a15981 */ /* 0x000f62000c1e1500 */
[-C--:B------:R-:W-:Y:S02]  /*4b30*/  ISETP.LT.AND P6, PT, R228, R6.reuse, P0 ;  /* 0x00000006e400720c */ /* 0x080fe400007c1270 */
[-C--:B------:R-:W-:Y:S01]  /*4b40*/  ISETP.LT.AND P5, PT, R227, R6.reuse, P0 ;  /* 0x00000006e300720c */ /* 0x080fe200007a1270 */
[----:B------:R-:W5:Y:S01]  /*4b50*/  @P4 LDG.E.U16 R162, desc[UR18][R102.64] ;  /* 0x0000001266a24981 */ /* 0x000f62000c1e1500 */
[----:B------:R-:W-:-:S03]  /*4b60*/  ISETP.LT.AND P4, PT, R226, R6, P0 ;  /* 0x00000006e200720c */ /* 0x000fc60000781270 */
[----:B------:R-:W5:Y:S01]  /*4b70*/  @P3 LDG.E.U16 R163, desc[UR18][R104.64] ;  /* 0x0000001268a33981 */ /* 0x000f62000c1e1500 */
[----:B------:R-:W-:-:S03]  /*4b80*/  ISETP.LT.AND P3, PT, R225, R6, P0 ;  /* 0x00000006e100720c */ /* 0x000fc60000761270 */
[----:B------:R-:W5:Y:S01]  /*4b90*/  @P2 LDG.E.U16 R164, desc[UR18][R106.64] ;  /* 0x000000126aa42981 */ /* 0x000f62000c1e1500 */
[-C--:B------:R-:W-:Y:S02]  /*4ba0*/  ISETP.LT.AND P2, PT, R224, R6.reuse, P0 ;  /* 0x00000006e000720c */ /* 0x080fe40000741270 */
[----:B------:R-:W-:Y:S02]  /*4bb0*/  ISETP.LT.AND P0, PT, R223, R6, P0 ;  /* 0x00000006df00720c */ /* 0x000fe40000701270 */
[----:B------:R-:W-:Y:S02]  /*4bc0*/  PRMT R165, RZ, 0x7610, R165 ;  /* 0x00007610ffa57816 */ /* 0x000fe400000000a5 */
[----:B------:R-:W-:Y:S02]  /*4bd0*/  PRMT R166, RZ, 0x7610, R166 ;  /* 0x00007610ffa67816 */ /* 0x000fe400000000a6 */
[----:B------:R-:W-:Y:S02]  /*4be0*/  PRMT R167, RZ, 0x7610, R167 ;  /* 0x00007610ffa77816 */ /* 0x000fe400000000a7 */
[----:B------:R-:W-:Y:S01]  /*4bf0*/  PRMT R168, RZ, 0x7610, R168 ;  /* 0x00007610ffa87816 */ /* 0x000fe200000000a8 */
[----:B------:R-:W5:Y:S01]  /*4c00*/  @P6 LDG.E.U16 R165, desc[UR18][R108.64] ;  /* 0x000000126ca56981 */ /* 0x000f62000c1e1500 */
[----:B------:R-:W-:-:S02]  /*4c10*/  PRMT R169, RZ, 0x7610, R169 ;  /* 0x00007610ffa97816 */ /* 0x000fc400000000a9 */
[----:B------:R-:W-:Y:S01]  /*4c20*/  PRMT R170, RZ, 0x7610, R170 ;  /* 0x00007610ffaa7816 */ /* 0x000fe200000000aa */
[----:B------:R-:W5:Y:S01]  /*4c30*/  @P5 LDG.E.U16 R166, desc[UR18][R110.64] ;  /* 0x000000126ea65981 */ /* 0x000f62000c1e1500 */
[----:B------:R-:W-:Y:S02]  /*4c40*/  PRMT R171, RZ, 0x7610, R171 ;  /* 0x00007610ffab7816 */ /* 0x000fe400000000ab */
[----:B------:R-:W-:Y:S01]  /*4c50*/  PRMT R172, RZ, 0x7610, R172 ;  /* 0x00007610ffac7816 */ /* 0x000fe200000000ac */
[----:B------:R-:W5:Y:S01]  /*4c60*/  @P4 LDG.E.U16 R167, desc[UR18][R112.64] ;  /* 0x0000001270a74981 */ /* 0x000f62000c1e1500 */
        /* <DEDUP_REMOVED lines=9> */
[----:B------:R-:W-:-:S03]  /*4d00*/  PRMT R179, RZ, 0x7610, R179 ;  /* 0x00007610ffb37816 */ /* 0x000fc600000000b3 */
        /* <DEDUP_REMOVED lines=29> */
[----:B0-----:R-:W-:-:S03]  /*4ee0*/  PRMT R26, RZ, 0x7610, R26 ;  /* 0x00007610ff1a7816 */ /* 0x001fc6000000001a */
        /* <DEDUP_REMOVED lines=8> */
[----:B------:R-:W5:Y:S04]  /*4f70*/  @P2 LDG.E.U16 R190, desc[UR18][R40.64] ;  /* 0x0000001228be2981 */ /* 0x000f68000c1e1500 */
[----:B------:R-:W5:Y:S01]  /*4f80*/  @P2 LDG.E.U16 R157, desc[UR18][R56.64] ;  /* 0x00000012389d2981 */ /* 0x000f62000c1e1500 */
[----:B------:R-:W-:-:S03]  /*4f90*/  PRMT R119, RZ, 0x7610, R119 ;  /* 0x00007610ff777816 */ /* 0x000fc60000000077 */
[----:B------:R-:W5:Y:S01]  /*4fa0*/  @P2 LDG.E.U16 R158, desc[UR18][R72.64] ;  /* 0x00000012489e2981 */ /* 0x000f62000c1e1500 */
[----:B------:R-:W-:-:S03]  /*4fb0*/  PRMT R155, RZ, 0x7610, R155 ;  /* 0x00007610ff9b7816 */ /* 0x000fc6000000009b */
[----:B------:R-:W5:Y:S01]  /*4fc0*/  @P2 LDG.E.U16 R159, desc[UR18][R88.64] ;  /* 0x00000012589f2981 */ /* 0x000f62000c1e1500 */
[----:B------:R-:W-:-:S03]  /*4fd0*/  PRMT R156, RZ, 0x7610, R156 ;  /* 0x00007610ff9c7816 */ /* 0x000fc6000000009c */
[----:B------:R-:W5:Y:S04]  /*4fe0*/  @P2 LDG.E.U16 R26, desc[UR18][R42.64] ;  /* 0x000000122a1a2981 */ /* 0x000f68000c1e1500 */
[----:B------:R-:W5:Y:S04]  /*4ff0*/  @P2 LDG.E.U16 R27, desc[UR18][R58.64] ;  /* 0x000000123a1b2981 */ /* 0x000f68000c1e1500 */
[----:B------:R-:W5:Y:S04]  /*5000*/  @P2 LDG.E.U16 R28, desc[UR18][R74.64] ;  /* 0x000000124a1c2981 */ /* 0x000f68000c1e1500 */
[----:B------:R-:W5:Y:S04]  /*5010*/  @P2 LDG.E.U16 R29, desc[UR18][R90.64] ;  /* 0x000000125a1d2981 */ /* 0x000f68000c1e1500 */
[----:B------:R-:W5:Y:S04]  /*5020*/  @P2 LDG.E.U16 R118, desc[UR18][R44.64] ;  /* 0x000000122c762981 */ /* 0x000f68000c1e1500 */
[----:B------:R-:W5:Y:S04]  /*5030*/  @P2 LDG.E.U16 R119, desc[UR18][R60.64] ;  /* 0x000000123c772981 */ /* 0x000f68000c1e1500 */
[----:B------:R-:W5:Y:S04]  /*5040*/  @P2 LDG.E.U16 R155, desc[UR18][R76.64] ;  /* 0x000000124c9b2981 */ /* 0x000f68000c1e1500 */
[----:B------:R-:W5:Y:S01]  /*5050*/  @P2 LDG.E.U16 R156, desc[UR18][R92.64] ;  /* 0x000000125c9c2981 */ /* 0x000f62000c1e1500 */
[----:B------:R-:W-:-:S02]  /*5060*/  SHF.R.S32.HI R0, RZ, 0x6, R222 ;  /* 0x00000006ff007819 */ /* 0x000fc400000114de */
[----:B------:R-:W-:Y:S01]  /*5070*/  LOP3.LUT P0, RZ, R197, R198, RZ, 0xfc, !PT ;  /* 0x000000c6c5ff7212 */ /* 0x000fe2000780fcff */
[----:B------:R-:W-:Y:S01]  /*5080*/  IMAD.SHL.U32 R197, R199, 0x2, RZ ;  /* 0x00000002c7c57824 */ /* 0x000fe200078e00ff */
[----:B------:R-:W-:-:S04]  /*5090*/  @!UP1 UIADD3 UR4, UPT, UPT, -UR4, 0x100000, URZ ;  /* 0x0010000004049890 */ /* 0x000fc8000fffe1ff */
[----:B------:R-:W-:Y:S02]  /*50a0*/  @!UP1 USHF.L.U32 UR5, UR4, 0xb, URZ ;  /* 0x0000000b04059899 */ /* 0x000fe400080006ff */
[----:B------:R-:W-:Y:S01]  /*50b0*/  @!UP1 USHF.L.U32 UR4, UR4, 0x1, URZ ;  /* 0x0000000104049899 */ /* 0x000fe200080006ff */
[----:B------:R-:W-:Y:S01]  /*50c0*/  SGXT R0, R0, 0x1 ;  /* 0x000000010000781a */ /* 0x000fe20000000200 */
[----:B------:R-:W-:-:S03]  /*50d0*/  VOTEU.ALL UP1, P1 ;  /* 0x0000000000ff7886 */ /* 0x000fc60000820000 */
[----:B------:R-:W-:-:S04]  /*50e0*/  LOP3.LUT R0, R197, 0x90, R0, 0x78, !PT ;  /* 0x00000090c5007812 */ /* 0x000fc800078e7800 */
[----:B------:R-:W-:-:S03]  /*50f0*/  LOP3.LUT R199, R0, 0x20, RZ, 0x3c, !PT ;  /* 0x0000002000c77812 */ /* 0x000fc600078e3cff */
[----:B------:R0:W1:Y:S01]  /*5100*/  @!UP1 SYNCS.EXCH.64 URZ, [UR9+0xc008], UR4 ;  /* 0x00c0080409ff95b2 */ /* 0x0000620008000100 */
[----:B--2---:R-:W-:Y:S04]  /*5110*/  STS.U16 [R0+UR9+0x400], R143 ;  /* 0x0004008f00007988 */ /* 0x004fe80008000409 */
[----:B----4-:R-:W-:Y:S04]  /*5120*/  STS.U16 [R0+UR9+0x800], R144 ;  /* 0x0008009000007988 */ /* 0x010fe80008000409 */
[----:B---3--:R-:W-:Y:S04]  /*5130*/  STS.U16 [R0+UR9+0xc00], R145 ;  /* 0x000c009100007988 */ /* 0x008fe80008000409 */
[----:B------:R-:W-:Y:S04]  /*5140*/  STS.U16 [R0+UR9+0x1000], R146 ;  /* 0x0010009200007988 */ /* 0x000fe80008000409 */
[----:B-----5:R-:W-:Y:S04]  /*5150*/  STS.U16 [R0+UR9+0x1400], R147 ;  /* 0x0014009300007988 */ /* 0x020fe80008000409 */
[----:B------:R-:W-:Y:S04]  /*5160*/  STS.U16 [R0+UR9+0x1800], R148 ;  /* 0x0018009400007988 */ /* 0x000fe80008000409 */
        /* <DEDUP_REMOVED lines=8> */
[----:B------:R-:W-:Y:S04]  /*51f0*/  STS.U16 [R0+UR9], R2 ;  /* 0x0000000200007988 */ /* 0x000fe80008000409 */
        /* <DEDUP_REMOVED lines=16> */
[----:B------:R2:W-:Y:S01]  /*5300*/  STS.U16 [R199+UR9+0x100], R191 ;  /* 0x000100bfc7007988 */ /* 0x0005e20008000409 */
[----:B------:R-:W-:Y:S01]  /*5310*/  SHF.R.S32.HI R3, RZ, 0x1f, R150 ;  /* 0x0000001fff037819 */ /* 0x000fe20000011496 */
[----:B--2---:R-:W2:Y:S01]  /*5320*/  S2R R199, SR_TID.X ;  /* 0x0000000000c77919 */ /* 0x004ea20000002100 */
[----:B------:R-:W-:Y:S01]  /*5330*/  LOP3.LUT R198, R0, 0x40, RZ, 0x3c, !PT ;  /* 0x0000004000c67812 */ /* 0x000fe200078e3cff */
[----:B------:R-:W3:Y:S01]  /*5340*/  S2R R144, SR_TID.X ;  /* 0x0000000000907919 */ /* 0x000ee20000002100 */
[----:B------:R-:W-:-:S02]  /*5350*/  SHF.L.U64.HI R3, R150, 0x1, R3 ;  /* 0x0000000196037819 */ /* 0x000fc40000010203 */
[----:B------:R-:W-:Y:S02]  /*5360*/  SHF.R.S32.HI R232, RZ, 0x1f, R25 ;  /* 0x0000001fffe87819 */ /* 0x000fe40000011419 */
[CC--:B------:R-:W-:Y:S01]  /*5370*/  LEA R228, P2, R25.reuse, R220.reuse, 0x1 ;  /* 0x000000dc19e47211 */ /* 0x0c0fe200078408ff */
[----:B------:R-:W-:Y:S01]  /*5380*/  STS.U16 [R198+UR9+0xe00], R22 ;  /* 0x000e0016c6007988 */ /* 0x000fe20008000409 */
[----:B------:R-:W-:Y:S02]  /*5390*/  SHF.R.S32.HI R231, RZ, 0x1f, R135 ;  /* 0x0000001fffe77819 */ /* 0x000fe40000011487 */
[----:B------:R-:W-:Y:S01]  /*53a0*/  LEA.HI.X R232, R25, R3, R232, 0x1, P2 ;  /* 0x0000000319e87211 */ /* 0x000fe200010f0ce8 */
[----:B------:R-:W-:Y:S01]  /*53b0*/  STS.U16 [R198+UR9+0x1200], R21 ;  /* 0x00120015c6007988 */ /* 0x000fe20008000409 */
[----:B------:R-:W-:-:S03]  /*53c0*/  LEA R227, P2, R135, R220, 0x1 ;  /* 0x000000dc87e37211 */ /* 0x000fc600078408ff */
[----:B------:R-:W-:Y:S01]  /*53d0*/  STS.U16 [R198+UR9+0x1600], R20 ;  /* 0x00160014c6007988 */ /* 0x000fe20008000409 */
[----:B------:R-:W-:-:S03]  /*53e0*/  LEA.HI.X R231, R135, R3, R231, 0x1, P2 ;  /* 0x0000000387e77211 */ /* 0x000fc600010f0ce7 */
[----:B------:R-:W-:Y:S01]  /*53f0*/  STS.U16 [R198+UR9+0x1a00], R19 ;  /* 0x001a0013c6007988 */ /* 0x000fe20008000409 */
[----:B------:R-:W-:-:S03]  /*5400*/  SHF.R.S32.HI R224, RZ, 0x1f, R196 ;  /* 0x0000001fffe07819 */ /* 0x000fc600000114c4 */
[----:B------:R-:W-:Y:S01]  /*5410*/  STS.U16 [R198+UR9+0x1e00], R18 ;  /* 0x001e0012c6007988 */ /* 0x000fe20008000409 */
[----:B------:R-:W-:-:S03]  /*5420*/  LEA R25, P2, R196, R220, 0x1 ;  /* 0x000000dcc4197211 */ /* 0x000fc600078408ff */
[----:B------:R-:W-:Y:S04]  /*5430*/  STS.U16 [R198+UR9+0x2200], R17 ;  /* 0x00220011c6007988 */ /* 0x000fe80008000409 */
[----:B------:R-:W-:Y:S04]  /*5440*/  STS.U16 [R198+UR9+0x2600], R16 ;  /* 0x00260010c6007988 */ /* 0x000fe80008000409 */
        /* <DEDUP_REMOVED lines=11> */
[----:B------:R-:W-:-:S03]  /*5500*/  LOP3.LUT R9, R0, 0x60, RZ, 0x3c, !PT ;  /* 0x0000006000097812 */ /* 0x000fc600078e3cff */
[----:B------:R-:W-:Y:S04]  /*5510*/  STS.U16 [R198+UR9+0xa00], R194 ;  /* 0x000a00c2c6007988 */ /* 0x000fe80008000409 */
[----:B------:R2:W-:Y:S01]  /*5520*/  STS.U16 [R198+UR9+0x200], R160 ;  /* 0x000200a0c6007988 */ /* 0x0005e20008000409 */
[----:B---3--:R-:W-:-:S03]  /*5530*/  LOP3.LUT R2, R144, 0x40, RZ, 0xc0, !PT ;  /* 0x0000004090027812 */ /* 0x008fc600078ec0ff */
[----:B------:R-:W-:Y:S01]  /*5540*/  STS.U16 [R9+UR9+0xb00], R193 ;  /* 0x000b00c109007988 */ /* 0x000fe20008000409 */
[--C-:B--2---:R-:W-:Y:S02]  /*5550*/  SHF.R.U32.HI R198, RZ, 0x6, R199.reuse ;  /* 0x00000006ffc67819 */ /* 0x104fe400000116c7 */
[----:B------:R-:W-:Y:S02]  /*5560*/  SHF.R.U32.HI R199, RZ, 0x6, R199 ;  /* 0x00000006ffc77819 */ /* 0x000fe400000116c7 */
[----:B------:R-:W-:Y:S02]  /*5570*/  SGXT.U32 R198, R198, 0x1 ;  /* 0x00000001c6c6781a */ /* 0x000fe40000000000 */
[----:B------:R-:W-:Y:S01]  /*5580*/  SGXT.U32 R199, R199, 0x1 ;  /* 0x00000001c7c7781a */ /* 0x000fe20000000000 */
[----:B------:R-:W-:Y:S01]  /*5590*/  STS.U16 [R9+UR9+0x1300], R192 ;  /* 0x001300c009007988 */ /* 0x000fe20008000409 */
[----:B------:R-:W-:Y:S02]  /*55a0*/  LOP3.LUT R198, R198, 0x18, RZ, 0xfc, !PT ;  /* 0x00000018c6c67812 */ /* 0x000fe400078efcff */
[----:B------:R-:W-:Y:S01]  /*55b0*/  LOP3.LUT R199, R199, 0x16, RZ, 0xfc, !PT ;  /* 0x00000016c7c77812 */ /* 0x000fe200078efcff */
[----:B------:R2:W-:Y:S04]  /*55c0*/  STS.U16 [R9+UR9+0x1b00], R8 ;  /* 0x001b000809007988 */ /* 0x0005e80008000409 */
[----:B------:R-:W-:Y:S01]  /*55d0*/  STS.U16 [R9+UR9+0x2300], R152 ;  /* 0x0023009809007988 */ /* 0x000fe20008000409 */
[----:B------:R-:W-:-:S03]  /*55e0*/  IMAD R2, R2, 0x40, R197 ;  /* 0x0000004002027824 */ /* 0x000fc600078e02c5 */
[----:B------:R-:W-:Y:S01]  /*55f0*/  STS.U16 [R9+UR9+0x2b00], R151 ;  /* 0x002b009709007988 */ /* 0x000fe20008000409 */
[----:B------:R-:W-:-:S03]  /*5600*/  SHF.R.U32.HI R143, RZ, 0x6, R144 ;  /* 0x00000006ff8f7819 */ /* 0x000fc60000011690 */
[----:B------:R-:W-:Y:S01]  /*5610*/  STS.U16 [R9+UR9+0x3300], R154 ;  /* 0x0033009a09007988 */ /* 0x000fe20008000409 */
[----:B------:R-:W-:-:S03]  /*5620*/  IMAD R131, R199, R4, RZ ;  /* 0x00000004c7837224 */ /* 0x000fc600078e02ff */
[----:B------:R-:W-:Y:S01]  /*5630*/  STS.U16 [R9+UR9+0x3b00], R153 ;  /* 0x003b009909007988 */ /* 0x000fe20008000409 */
[----:B------:R-:W-:Y:S01]  /*5640*/  IMAD R133, R198, R4, RZ ;  /* 0x00000004c6857224 */ /* 0x000fe200078e02ff */
[--C-:B------:R-:W-:Y:S02]  /*5650*/  SHF.R.U32.HI R198, RZ, 0x6, R144.reuse ;  /* 0x00000006ffc67819 */ /* 0x100fe40000011690 */
[----:B------:R-:W-:Y:S01]  /*5660*/  STS.U16 [R9+UR9+0x300], R161 ;  /* 0x000300a109007988 */ /* 0x000fe20008000409 */
[----:B------:R-:W-:-:S03]  /*5670*/  SHF.R.U32.HI R199, RZ, 0x6, R144 ;  /* 0x00000006ffc77819 */ /* 0x000fc60000011690 */
[----:B------:R-:W-:Y:S01]  /*5680*/  STS.U16 [R9+UR9+0x700], R162 ;  /* 0x000700a209007988 */ /* 0x000fe20008000409 */
[----:B------:R-:W-:-:S03]  /*5690*/  SHF.R.U32.HI R144, RZ, 0x6, R144 ;  /* 0x00000006ff907819 */ /* 0x000fc60000011690 */
[----:B------:R-:W-:Y:S01]  /*56a0*/  STS.U16 [R9+UR9+0xf00], R163 ;  /* 0x000f00a309007988 */ /* 0x000fe20008000409 */
[----:B------:R-:W-:-:S03]  /*56b0*/  SGXT.U32 R143, R143, 0x1 ;  /* 0x000000018f8f781a */ /* 0x000fc60000000000 */
[----:B------:R-:W-:Y:S01]  /*56c0*/  STS.U16 [R9+UR9+0x1700], R164 ;  /* 0x001700a409007988 */ /* 0x000fe20008000409 */
[----:B------:R-:W-:-:S03]  /*56d0*/  LOP3.LUT R7, R2, 0x10, RZ, 0x3c, !PT ;  /* 0x0000001002077812 */ /* 0x000fc600078e3cff */
[----:B------:R-:W-:Y:S01]  /*56e0*/  STS.U16 [R9+UR9+0x1f00], R165 ;  /* 0x001f00a509007988 */ /* 0x000fe20008000409 */
[----:B------:R-:W-:-:S03]  /*56f0*/  SGXT.U32 R144, R144, 0x1 ;  /* 0x000000019090781a */ /* 0x000fc60000000000 */
[----:B------:R-:W-:Y:S01]  /*5700*/  STS.U16 [R9+UR9+0x2700], R166 ;  /* 0x002700a609007988 */ /* 0x000fe20008000409 */
[----:B------:R-:W-:-:S03]  /*5710*/  LOP3.LUT R143, R143, 0x1c, RZ, 0xfc, !PT ;  /* 0x0000001c8f8f7812 */ /* 0x000fc600078efcff */
[----:B------:R-:W-:Y:S01]  /*5720*/  STS.U16 [R9+UR9+0x2f00], R167 ;  /* 0x002f00a709007988 */ /* 0x000fe20008000409 */
[----:B------:R-:W-:-:S03]  /*5730*/  SGXT.U32 R198, R198, 0x1 ;  /* 0x00000001c6c6781a */ /* 0x000fc60000000000 */
[----:B------:R-:W-:Y:S01]  /*5740*/  STS.U16 [R9+UR9+0x3700], R168 ;  /* 0x003700a809007988 */ /* 0x000fe20008000409 */
[----:B------:R-:W-:-:S03]  /*5750*/  SHF.R.S32.HI R229, RZ, 0x1f, R137 ;  /* 0x0000001fffe57819 */ /* 0x000fc60000011489 */
[----:B------:R-:W-:Y:S01]  /*5760*/  STS.U16 [R9+UR9+0x3f00], R169 ;  /* 0x003f00a909007988 */ /* 0x000fe20008000409 */
[----:B------:R-:W-:Y:S02]  /*5770*/  LEA R230, P3, R137, R220, 0x1 ;  /* 0x000000dc89e67211 */ /* 0x000fe400078608ff */
[----:B--2---:R-:W-:Y:S01]  /*5780*/  LOP3.LUT R8, R2, 0x20, RZ, 0x3c, !PT ;  /* 0x0000002002087812 */ /* 0x004fe200078e3cff */
[----:B------:R-:W-:Y:S01]  /*5790*/  STS.U16 [R2+UR9+0x8000], R170 ;  /* 0x008000aa02007988 */ /* 0x000fe20008000409 */
[----:B------:R-:W-:-:S03]  /*57a0*/  LOP3.LUT R144, R144, 0x1a, RZ, 0xfc, !PT ;  /* 0x0000001a90907812 */ /* 0x000fc600078efcff */
[----:B------:R-:W-:Y:S01]  /*57b0*/  STS.U16 [R2+UR9+0x8400], R171 ;  /* 0x008400ab02007988 */ /* 0x000fe20008000409 */
[----:B------:R-:W-:-:S03]  /*57c0*/  SGXT.U32 R199, R199, 0x1 ;  /* 0x00000001c7c7781a */ /* 0x000fc60000000000 */
[----:B------:R-:W-:Y:S01]  /*57d0*/  STS.U16 [R2+UR9+0x8800], R172 ;  /* 0x008800ac02007988 */ /* 0x000fe20008000409 */
[----:B------:R-:W-:-:S03]  /*57e0*/  IMAD.SHL.U32 R132, R133, 0x2, RZ ;  /* 0x0000000285847824 */ /* 0x000fc600078e00ff */
[----:B------:R-:W-:Y:S01]  /*57f0*/  STS.U16 [R2+UR9+0x8c00], R173 ;  /* 0x008c00ad02007988 */ /* 0x000fe20008000409 */
[----:B------:R-:W-:-:S03]  /*5800*/  LOP3.LUT R198, R198, 0x22, RZ, 0xfc, !PT ;  /* 0x00000022c6c67812 */ /* 0x000fc600078efcff */
[----:B------:R-:W-:Y:S01]  /*5810*/  STS.U16 [R7+UR9+0x8080], R174 ;  /* 0x008080ae07007988 */ /* 0x000fe20008000409 */
[----:B------:R-:W-:-:S03]  /*5820*/  IMAD R128, R143, R4, RZ ;  /* 0x000000048f807224 */ /* 0x000fc600078e02ff */
[----:B------:R-:W-:Y:S01]  /*5830*/  STS.U16 [R7+UR9+0x8480], R175 ;  /* 0x008480af07007988 */ /* 0x000fe20008000409 */
[----:B------:R-:W-:-:S03]  /*5840*/  LEA.HI.X R229, R137, R3, R229, 0x1, P3 ;  /* 0x0000000389e57211 */ /* 0x000fc600018f0ce5 */
[----:B------:R-:W-:Y:S01]  /*5850*/  STS.U16 [R7+UR9+0x8880], R176 ;  /* 0x008880b007007988 */ /* 0x000fe20008000409 */
[----:B------:R-:W-:Y:S01]  /*5860*/  SHF.R.S32.HI R226, RZ, 0x1f, R120 ;  /* 0x0000001fffe27819 */ /* 0x000fe20000011478 */
[----:B------:R-:W-:Y:S02]  /*5870*/  IMAD.SHL.U32 R135, R131, 0x2, RZ ;  /* 0x0000000283877824 */ /* 0x000fe400078e00ff */
[----:B------:R2:W-:Y:S01]  /*5880*/  STS.U16 [R7+UR9+0x8c80], R177 ;  /* 0x008c80b107007988 */ /* 0x0005e20008000409 */
[----:B------:R-:W-:Y:S01]  /*5890*/  LEA R223, P3, R120, R220, 0x1 ;  /* 0x000000dc78df7211 */ /* 0x000fe200078608ff */
[----:B------:R-:W-:Y:S01]  /*58a0*/  IMAD R129, R144, R4, RZ ;  /* 0x0000000490817224 */ /* 0x000fe200078e02ff */
[----:B------:R-:W-:Y:S01]  /*58b0*/  LOP3.LUT R199, R199, 0x20, RZ, 0xfc, !PT ;  /* 0x00000020c7c77812 */ /* 0x000fe200078efcff */
[----:B------:R-:W-:Y:S01]  /*58c0*/  STS.U16 [R8+UR9+0x8100], R178 ;  /* 0x008100b208007988 */ /* 0x000fe20008000409 */
[----:B------:R-:W-:Y:S01]  /*58d0*/  IMAD.HI R133, R133, 0x2, RZ ;  /* 0x0000000285857827 */ /* 0x000fe200078e02ff */
[----:B------:R-:W-:-:S02]  /*58e0*/  IADD3 R132, P4, P5, R132, UR20, R220 ;  /* 0x0000001484847c10 */ /* 0x000fc4000fd9e0dc */
[----:B------:R-:W-:Y:S01]  /*58f0*/  STS.U16 [R8+UR9+0x8500], R179 ;  /* 0x008500b308007988 */ /* 0x000fe20008000409 */
[----:B--2---:R-:W-:Y:S01]  /*5900*/  LOP3.LUT R7, R2, 0x30, RZ, 0x3c, !PT ;  /* 0x0000003002077812 */ /* 0x004fe200078e3cff */
[----:B------:R-:W-:Y:S02]  /*5910*/  IMAD.SHL.U32 R136, R128, 0x2, RZ ;  /* 0x0000000280887824 */ /* 0x000fe400078e00ff */
[----:B------:R-:W-:Y:S01]  /*5920*/  STS.U16 [R8+UR9+0x8900], R180 ;  /* 0x008900b408007988 */ /* 0x000fe20008000409 */
[-C--:B------:R-:W-:Y:S01]  /*5930*/  IMAD R126, R198, R4.reuse, RZ ;  /* 0x00000004c67e7224 */ /* 0x080fe200078e02ff */
[----:B------:R-:W-:Y:S01]  /*5940*/  LEA.HI.X R226, R120, R3, R226, 0x1, P3 ;  /* 0x0000000378e27211 */ /* 0x000fe200018f0ce2 */
[----:B------:R-:W-:Y:S01]  /*5950*/  IMAD.HI R131, R131, 0x2, RZ ;  /* 0x0000000283837827 */ /* 0x000fe200078e02ff */
[----:B------:R2:W-:Y:S01]  /*5960*/  STS.U16 [R8+UR9+0x8d00], R181 ;  /* 0x008d00b508007988 */ /* 0x0005e20008000409 */
[----:B------:R-:W-:Y:S02]  /*5970*/  IADD3 R130, P2, P3, R135, UR20, R220 ;  /* 0x0000001487827c10 */ /* 0x000fe4000fb5e0dc */
[----:B------:R-:W-:Y:S01]  /*5980*/  IMAD.SHL.U32 R134, R129, 0x2, RZ ;  /* 0x0000000281867824 */ /* 0x000fe200078e00ff */
[----:B------:R-:W-:Y:S01]  /*5990*/  STS.U16 [R7+UR9+0x8180], R182 ;  /* 0x008180b607007988 */ /* 0x000fe20008000409 */
[----:B------:R-:W-:Y:S01]  /*59a0*/  IMAD R127, R199, R4, RZ ;  /* 0x00000004c77f7224 */ /* 0x000fe200078e02ff */
[----:B------:R-:W-:Y:S01]  /*59b0*/  IADD3.X R133, PT, PT, R133, UR21, R3, P4, P5 ;  /* 0x0000001585857c10 */ /* 0x000fe2000a7ea403 */
[----:B------:R-:W-:Y:S01]  /*59c0*/  IMAD.HI R128, R128, 0x2, RZ ;  /* 0x0000000280807827 */ /* 0x000fe200078e02ff */
[----:B------:R-:W-:Y:S01]  /*59d0*/  STS.U16 [R7+UR9+0x8580], R183 ;  /* 0x008580b707007988 */ /* 0x000fe20008000409 */
[----:B--2---:R-:W-:-:S02]  /*59e0*/  LOP3.LUT R8, R2, 0x40, RZ, 0x3c, !PT ;  /* 0x0000004002087812 */ /* 0x004fc400078e3cff */
[----:B------:R-:W-:Y:S01]  /*59f0*/  IMAD.SHL.U32 R140, R126, 0x2, RZ ;  /* 0x000000027e8c7824 */ /* 0x000fe200078e00ff */
[----:B------:R-:W-:Y:S01]  /*5a00*/  STS.U16 [R7+UR9+0x8980], R184 ;  /* 0x008980b807007988 */ /* 0x000fe20008000409 */
[--C-:B------:R-:W-:Y:S01]  /*5a10*/  IADD3 R136, P4, P5, R136, UR20, R220.reuse ;  /* 0x0000001488887c10 */ /* 0x100fe2000fd9e0dc */
[-C--:B------:R-:W-:Y:S02]  /*5a20*/  IMAD R124, R251, R4.reuse, RZ ;  /* 0x00000004fb7c7224 */ /* 0x080fe400078e02ff */
[----:B------:R2:W-:Y:S01]  /*5a30*/  STS.U16 [R7+UR9+0x8d80], R185 ;  /* 0x008d80b907007988 */ /* 0x0005e20008000409 */
[----:B------:R-:W-:Y:S01]  /*5a40*/  IMAD.HI R129, R129, 0x2, RZ ;  /* 0x0000000281817827 */ /* 0x000fe200078e02ff */
[----:B------:R-:W-:Y:S02]  /*5a50*/  IADD3.X R131, PT, PT, R131, UR21, R3, P2, P3 ;  /* 0x0000001583837c10 */ /* 0x000fe400097e6403 */
[----:B------:R-:W-:Y:S01]  /*5a60*/  STS.U16 [R8+UR9+0x8200], R186 ;  /* 0x008200ba08007988 */ /* 0x000fe20008000409 */
[----:B------:R-:W-:Y:S01]  /*5a70*/  IMAD.SHL.U32 R138, R127, 0x2, RZ ;  /* 0x000000027f8a7824 */ /* 0x000fe200078e00ff */
[----:B------:R-:W-:Y:S01]  /*5a80*/  IADD3 R134, P2, P3, R134, UR20, R220 ;  /* 0x0000001486867c10 */ /* 0x000fe2000fb5e0dc */
[----:B------:R-:W-:Y:S01]  /*5a90*/  IMAD R125, R252, R4, RZ ;  /* 0x00000004fc7d7224 */ /* 0x000fe200078e02ff */
[----:B------:R-:W-:Y:S01]  /*5aa0*/  STS.U16 [R8+UR9+0x8600], R187 ;  /* 0x008600bb08007988 */ /* 0x000fe20008000409 */
[----:B--2---:R-:W-:Y:S01]  /*5ab0*/  LOP3.LUT R7, R2, 0x50, RZ, 0x3c, !PT ;  /* 0x0000005002077812 */ /* 0x004fe200078e3cff */
[----:B------:R-:W-:-:S02]  /*5ac0*/  IMAD.HI R126, R126, 0x2, RZ ;  /* 0x000000027e7e7827 */ /* 0x000fc400078e02ff */
[----:B------:R-:W-:Y:S01]  /*5ad0*/  STS.U16 [R8+UR9+0x8a00], R188 ;  /* 0x008a00bc08007988 */ /* 0x000fe20008000409 */
[--C-:B------:R-:W-:Y:S01]  /*5ae0*/  IADD3.X R137, PT, PT, R128, UR21, R3.reuse, P4, P5 ;  /* 0x0000001580897c10 */ /* 0x100fe2000a7ea403 */
[----:B------:R-:W-:Y:S02]  /*5af0*/  IMAD.SHL.U32 R144, R124, 0x2, RZ ;  /* 0x000000027c907824 */ /* 0x000fe400078e00ff */
[----:B------:R2:W-:Y:S01]  /*5b00*/  STS.U16 [R8+UR9+0x8e00], R189 ;  /* 0x008e00bd08007988 */ /* 0x0005e20008000409 */
[--C-:B------:R-:W-:Y:S01]  /*5b10*/  IADD3 R140, P4, P5, R140, UR20, R220.reuse ;  /* 0x000000148c8c7c10 */ /* 0x100fe2000fd9e0dc */
[----:B------:R-:W-:Y:S01]  /*5b20*/  IMAD R122, R249, R4, RZ ;  /* 0x00000004f97a7224 */ /* 0x000fe200078e02ff */
[----:B------:R-:W-:Y:S01]  /*5b30*/  IADD3.X R135, PT, PT, R129, UR21, R3, P2, P3 ;  /* 0x0000001581877c10 */ /* 0x000fe200097e6403 */
        /* <DEDUP_REMOVED lines=8> */
[--C-:B------:R-:W-:Y:S01]  /*5bc0*/  IADD3.X R141, PT, PT, R126, UR21, R3.reuse, P4, P5 ;  /* 0x000000157e8d7c10 */ /* 0x100fe2000a7ea403 */
        /* <DEDUP_REMOVED lines=13> */
[----:B------:R-:W-:Y:S01]  /*5ca0*/  IMAD R121, R248, R4, RZ ;  /* 0x00000004f8797224 */ /* 0x000fe200078e02ff */
[--C-:B------:R-:W-:Y:S01]  /*5cb0*/  IADD3.X R145, PT, PT, R124, UR21, R3.reuse, P4, P5 ;  /* 0x000000157c917c10 */ /* 0x100fe2000a7ea403 */
[----:B------:R-:W-:Y:S01]  /*5cc0*/  STS.U16 [R8+UR9+0x8f00], R29 ;  /* 0x008f001d08007988 */ /* 0x000fe20008000409 */
[----:B------:R-:W-:Y:S01]  /*5cd0*/  IMAD.HI R122, R122, 0x2, RZ ;  /* 0x000000027a7a7827 */ /* 0x000fe200078e02ff */
[--C-:B------:R-:W-:Y:S02]  /*5ce0*/  IADD3 R148, P4, P5, R148, UR20, R220.reuse ;  /* 0x0000001494947c10 */ /* 0x100fe4000fd9e0dc */
[----:B------:R2:W-:Y:S01]  /*5cf0*/  STS.U16 [R7+UR9+0x8380], R118 ;  /* 0x0083807607007988 */ /* 0x0005e20008000409 */
[----:B------:R-:W-:Y:S01]  /*5d00*/  IMAD.SHL.U32 R152, R120, 0x2, RZ ;  /* 0x0000000278987824 */ /* 0x000fe200078e00ff */
[----:B------:R-:W-:Y:S01]  /*5d10*/  IADD3.X R143, PT, PT, R125, UR21, R3, P2, P3 ;  /* 0x000000157d8f7c10 */ /* 0x000fe200097e6403 */
[----:B------:R-:W-:Y:S01]  /*5d20*/  IMAD.HI R123, R123, 0x2, RZ ;  /* 0x000000027b7b7827 */ /* 0x000fe200078e02ff */
[----:B------:R3:W-:Y:S01]  /*5d30*/  STS.U16 [R7+UR9+0x8780], R119 ;  /* 0x0087807707007988 */ /* 0x0007e20008000409 */
[----:B------:R-:W-:-:S02]  /*5d40*/  IADD3 R146, P2, P3, R146, UR20, R220 ;  /* 0x0000001492927c10 */ /* 0x000fc4000fb5e0dc */
[----:B------:R-:W-:Y:S01]  /*5d50*/  IMAD.SHL.U32 R150, R121, 0x2, RZ ;  /* 0x0000000279967824 */ /* 0x000fe200078e00ff */
[----:B------:R-:W-:Y:S01]  /*5d60*/  STS.U16 [R7+UR9+0x8b80], R155 ;  /* 0x008b809b07007988 */ /* 0x000fe20008000409 */
[----:B--2---:R-:W-:Y:S01]  /*5d70*/  IMAD R118, R245, R4, RZ ;  /* 0x00000004f5767224 */ /* 0x004fe200078e02ff */
[----:B------:R-:W-:Y:S02]  /*5d80*/  IADD3.X R149, PT, PT, R122, UR21, R3, P4, P5 ;  /* 0x000000157a957c10 */ /* 0x000fe4000a7ea403 */
[----:B------:R2:W-:Y:S01]  /*5d90*/  STS.U16 [R7+UR9+0x8f80], R156 ;  /* 0x008f809c07007988 */ /* 0x0005e20008000409 */
[----:B------:R-:W-:Y:S01]  /*5da0*/  IMAD.HI R120, R120, 0x2, RZ ;  /* 0x0000000278787827 */ /* 0x000fe200078e02ff */
[----:B------:R-:W-:-:S03]  /*5db0*/  IADD3 R152, P4, P5, R152, UR20, R220 ;  /* 0x0000001498987c10 */ /* 0x000fc6000fd9e0dc */
[-C--:B---3--:R-:W-:Y:S01]  /*5dc0*/  IMAD R119, R246, R4.reuse, RZ ;  /* 0x00000004f6777224 */ /* 0x088fe200078e02ff */
[--C-:B------:R-:W-:Y:S01]  /*5dd0*/  IADD3.X R147, PT, PT, R123, UR21, R3.reuse, P2, P3 ;  /* 0x000000157b937c10 */ /* 0x100fe200097e6403 */
[-C--:B------:R-:W-:Y:S02]  /*5de0*/  IMAD R28, R243, R4.reuse, RZ ;  /* 0x00000004f31c7224 */ /* 0x080fe400078e02ff */
[----:B--2---:R-:W-:Y:S01]  /*5df0*/  IMAD.SHL.U32 R156, R118, 0x2, RZ ;  /* 0x00000002769c7824 */ /* 0x004fe200078e00ff */
[--C-:B------:R-:W-:Y:S01]  /*5e00*/  IADD3 R150, P2, P3, R150, UR20, R220.reuse ;  /* 0x0000001496967c10 */ /* 0x100fe2000fb5e0dc */
[----:B------:R-:W-:Y:S01]  /*5e10*/  IMAD.HI R121, R121, 0x2, RZ ;  /* 0x0000000279797827 */ /* 0x000fe200078e02ff */
[----:B------:R-:W-:Y:S01]  /*5e20*/  IADD3.X R153, PT, PT, R120, UR21, R3, P4, P5 ;  /* 0x0000001578997c10 */ /* 0x000fe2000a7ea403 */
[----:B-1----:R1:W-:Y:S06]  /*5e30*/  MEMBAR.ALL.CTA ;  /* 0x0000000000007992 */ /* 0x0023ec0000008000 */
[----:B-1----:R-:W1:Y:S01]  /*5e40*/  FENCE.VIEW.ASYNC.S ;  /* 0x00000000000073c6 */ /* 0x002e620000000000 */
[----:B------:R-:W-:Y:S01]  /*5e50*/  IMAD.SHL.U32 R154, R119, 0x2, RZ ;  /* 0x00000002779a7824 */ /* 0x000fe200078e00ff */
[----:B------:R-:W-:Y:S01]  /*5e60*/  IADD3 R156, P4, P5, R156, UR20, R220 ;  /* 0x000000149c9c7c10 */ /* 0x000fe2000fd9e0dc */
[----:B------:R-:W-:-:S02]  /*5e70*/  IMAD R29, R244, R4, RZ ;  /* 0x00000004f41d7224 */ /* 0x000fc400078e02ff */
[----:B------:R-:W-:Y:S01]  /*5e80*/  IMAD.HI R118, R118, 0x2, RZ ;  /* 0x0000000276767827 */ /* 0x000fe200078e02ff */
[----:B------:R-:W-:-:S03]  /*5e90*/  IADD3.X R151, PT, PT, R121, UR21, R3, P2, P3 ;  /* 0x0000001579977c10 */ /* 0x000fc600097e6403 */
[----:B------:R-:W-:Y:S02]  /*5ea0*/  IMAD.SHL.U32 R160, R28, 0x2, RZ ;  /* 0x000000021ca07824 */ /* 0x000fe400078e00ff */
[----:B------:R-:W-:Y:S01]  /*5eb0*/  IMAD R27, R241, R4, RZ ;  /* 0x00000004f11b7224 */ /* 0x000fe200078e02ff */
[----:B------:R-:W-:Y:S01]  /*5ec0*/  IADD3 R154, P2, P3, R154, UR20, R220 ;  /* 0x000000149a9a7c10 */ /* 0x000fe2000fb5e0dc */
[----:B------:R-:W-:Y:S01]  /*5ed0*/  IMAD.HI R119, R119, 0x2, RZ ;  /* 0x0000000277777827 */ /* 0x000fe200078e02ff */
[----:B------:R-:W-:-:S03]  /*5ee0*/  IADD3.X R157, PT, PT, R118, UR21, R3, P4, P5 ;  /* 0x00000015769d7c10 */ /* 0x000fc6000a7ea403 */
[----:B------:R-:W-:Y:S01]  /*5ef0*/  IMAD.SHL.U32 R158, R29, 0x2, RZ ;  /* 0x000000021d9e7824 */ /* 0x000fe200078e00ff */
[--C-:B------:R-:W-:Y:S01]  /*5f00*/  IADD3 R160, P4, P5, R160, UR20, R220.reuse ;  /* 0x00000014a0a07c10 */ /* 0x100fe2000fd9e0dc */
[-C--:B------:R-:W-:Y:S02]  /*5f10*/  IMAD R13, R242, R4.reuse, RZ ;  /* 0x00000004f20d7224 */ /* 0x080fe400078e02ff */
[----:B------:R-:W-:Y:S01]  /*5f20*/  IMAD.HI R28, R28, 0x2, RZ ;  /* 0x000000021c1c7827 */ /* 0x000fe200078e02ff */
[--C-:B------:R-:W-:Y:S01]  /*5f30*/  IADD3.X R155, PT, PT, R119, UR21, R3.reuse, P2, P3 ;  /* 0x00000015779b7c10 */ /* 0x100fe200097e6403 */
[----:B-1----:R-:W-:Y:S02]  /*5f40*/  BAR.SYNC.DEFER_BLOCKING 0x0 ;  /* 0x0000000000007b1d */ /* 0x002fe40000010000 */
[----:B------:R-:W-:Y:S02]  /*5f50*/  IMAD.SHL.U32 R164, R27, 0x2, RZ ;  /* 0x000000021ba47824 */ /* 0x000fe400078e00ff */
[----:B------:R-:W-:Y:S01]  /*5f60*/  IMAD R24, R239, R4, RZ ;  /* 0x00000004ef187224 */ /* 0x000fe200078e02ff */
[----:B------:R-:W-:Y:S01]  /*5f70*/  IADD3 R158, P2, P3, R158, UR20, R220 ;  /* 0x000000149e9e7c10 */ /* 0x000fe2000fb5e0dc */
[----:B------:R-:W-:Y:S01]  /*5f80*/  IMAD.HI R29, R29, 0x2, RZ ;  /* 0x000000021d1d7827 */ /* 0x000fe200078e02ff */
[----:B------:R-:W-:-:S03]  /*5f90*/  IADD3.X R161, PT, PT, R28, UR21, R3, P4, P5 ;  /* 0x000000151ca17c10 */ /* 0x000fc6000a7ea403 */
[----:B------:R-:W-:Y:S01]  /*5fa0*/  IMAD.SHL.U32 R162, R13, 0x2, RZ ;  /* 0x000000020da27824 */ /* 0x000fe200078e00ff */
[----:B------:R-:W-:Y:S01]  /*5fb0*/  IADD3 R164, P4, P5, R164, UR20, R220 ;  /* 0x00000014a4a47c10 */ /* 0x000fe2000fd9e0dc */
[----:B------:R-:W-:Y:S02]  /*5fc0*/  IMAD R26, R240, R4, RZ ;  /* 0x00000004f01a7224 */ /* 0x000fe400078e02ff */
[----:B------:R-:W-:Y:S01]  /*5fd0*/  IMAD.HI R27, R27, 0x2, RZ ;  /* 0x000000021b1b7827 */ /* 0x000fe200078e02ff */
[----:B------:R-:W-:-:S03]  /*5fe0*/  IADD3.X R159, PT, PT, R29, UR21, R3, P2, P3 ;  /* 0x000000151d9f7c10 */ /* 0x000fc600097e6403 */
[----:B------:R-:W-:Y:S02]  /*5ff0*/  IMAD.SHL.U32 R168, R24, 0x2, RZ ;  /* 0x0000000218a87824 */ /* 0x000fe400078e00ff */
[----:B------:R-:W-:Y:S01]  /*6000*/  IMAD R23, R237, R4, RZ ;  /* 0x00000004ed177224 */ /* 0x000fe200078e02ff */
[----:B------:R-:W-:Y:S01]  /*6010*/  IADD3 R162, P2, P3, R162, UR20, R220 ;  /* 0x00000014a2a27c10 */ /* 0x000fe2000fb5e0dc */
[----:B------:R-:W-:Y:S01]  /*6020*/  IMAD.HI R13, R13, 0x2, RZ ;  /* 0x000000020d0d7827 */ /* 0x000fe200078e02ff */
[----:B------:R-:W-:Y:S01]  /*6030*/  IADD3.X R165, PT, PT, R27, UR21, R3, P4, P5 ;  /* 0x000000151ba57c10 */ /* 0x000fe2000a7ea403 */
[----:B------:R-:W-:-:S00]  /*6040*/  MEMBAR.ALL.CTA ;  /* 0x0000000000007992 */ /* 0x000fc00000008000 */
[----:B------:R-:W-:Y:S06]  /*6050*/  MEMBAR.ALL.GPU ;  /* 0x0000000000007992 */ /* 0x000fec000000a000 */
[----:B------:R-:W-:-:S00]  /*6060*/  ERRBAR ;  /* 0x00000000000079ab */ /* 0x000fc00000000000 */
[----:B------:R-:W-:Y:S08]  /*6070*/  CGAERRBAR ;  /* 0x00000000000075ab */ /* 0x000ff00000000000 */
[----:B------:R-:W-:Y:S01]  /*6080*/  UCGABAR_ARV ;  /* 0x00000000000079c7 */ /* 0x000fe20008000000 */
[----:B------:R-:W-:Y:S01]  /*6090*/  IMAD.SHL.U32 R166, R26, 0x2, RZ ;  /* 0x000000021aa67824 */ /* 0x000fe200078e00ff */
[----:B------:R-:W-:Y:S01]  /*60a0*/  IADD3 R168, P4, P5, R168, UR20, R220 ;  /* 0x00000014a8a87c10 */ /* 0x000fe2000fd9e0dc */
[----:B------:R-:W-:-:S02]  /*60b0*/  IMAD R12, R238, R4, RZ ;  /* 0x00000004ee0c7224 */ /* 0x000fc400078e02ff */
[----:B------:R-:W-:Y:S01]  /*60c0*/  IMAD.HI R24, R24, 0x2, RZ ;  /* 0x0000000218187827 */ /* 0x000fe200078e02ff */
[--C-:B------:R-:W-:Y:S01]  /*60d0*/  IADD3.X R163, PT, PT, R13, UR21, R3.reuse, P2, P3 ;  /* 0x000000150da37c10 */ /* 0x100fe200097e6403 */
[----:B------:R-:W-:Y:S02]  /*60e0*/  UIADD3 UR16, UPT, UPT, UR9, 0x4000, URZ ;  /* 0x0000400009107890 */ /* 0x000fe4000fffe0ff */
[----:B------:R-:W-:Y:S02]  /*60f0*/  IMAD.SHL.U32 R172, R23, 0x2, RZ ;  /* 0x0000000217ac7824 */ /* 0x000fe400078e00ff */
[-C--:B------:R-:W-:Y:S01]  /*6100*/  IMAD R9, R235, R4.reuse, RZ ;  /* 0x00000004eb097224 */ /* 0x080fe200078e02ff */
[--C-:B------:R-:W-:Y:S01]  /*6110*/  IADD3 R166, P2, P3, R166, UR20, R220.reuse ;  /* 0x00000014a6a67c10 */ /* 0x100fe2000fb5e0dc */
[----:B------:R-:W-:Y:S01]  /*6120*/  IMAD.HI R26, R26, 0x2, RZ ;  /* 0x000000021a1a7827 */ /* 0x000fe200078e02ff */
[----:B------:R-:W-:Y:S01]  /*6130*/  IADD3.X R169, PT, PT, R24, UR21, R3, P4, P5 ;  /* 0x0000001518a97c10 */ /* 0x000fe2000a7ea403 */
[----:B------:R-:W-:Y:S01]  /*6140*/  UIADD3 UR17, UPT, UPT, UR9, 0xa000, URZ ;  /* 0x0000a00009117890 */ /* 0x000fe2000fffe0ff */
[----:B------:R-:W-:Y:S01]  /*6150*/  UCGABAR_WAIT ;  /* 0x0000000000007dc7 */ /* 0x000fe20008000000 */
[----:B------:R-:W-:Y:S01]  /*6160*/  CCTL.IVALL ;  /* 0x00000000ff00798f */ /* 0x000fe20002000000 */
        /* <DEDUP_REMOVED lines=72> */
[----:B------:R-:W-:Y:S01]  /*65f0*/  IMAD.HI R10, R10, 0x2, RZ ;  /* 0x000000020a0a7827 */ /* 0x000fe200078e02ff */
[----:B------:R-:W-:-:S03]  /*6600*/  IADD3.X R195, PT, PT, R7, UR21, R3, P3, P2 ;  /* 0x0000001507c37c10 */ /* 0x000fc60009fe4403 */
[-C--:B------:R-:W-:Y:S02]  /*6610*/  IMAD R13, R202, R4.reuse, RZ ;  /* 0x00000004ca0d7224 */ /* 0x080fe400078e02ff */
[----:B------:R-:W-:Y:S02]  /*6620*/  IMAD.SHL.U32 R204, R12, 0x2, RZ ;  /* 0x000000020ccc7824 */ /* 0x000fe400078e00ff */
[----:B------:R-:W-:Y:S01]  /*6630*/  IMAD R11, R207, R4, RZ ;  /* 0x00000004cf0b7224 */ /* 0x000fe200078e02ff */
[----:B------:R-:W-:Y:S01]  /*6640*/  IADD3 R198, P3, P2, R198, UR20, R220 ;  /* 0x00000014c6c67c10 */ /* 0x000fe2000fa7e0dc */
[----:B------:R-:W-:-:S04]  /*6650*/  IMAD.HI R14, R14, 0x2, RZ ;  /* 0x000000020e0e7827 */ /* 0x000fc800078e02ff */
[----:B------:R-:W-:Y:S02]  /*6660*/  IMAD.SHL.U32 R202, R13, 0x2, RZ ;  /* 0x000000020dca7824 */ /* 0x000fe400078e00ff */
[----:B------:R-:W-:Y:S01]  /*6670*/  IMAD R7, R201, R4, RZ ;  /* 0x00000004c9077224 */ /* 0x000fe200078e02ff */
[----:B------:R-:W-:Y:S01]  /*6680*/  IADD3.X R201, PT, PT, R10, UR21, R3, P4, P5 ;  /* 0x000000150ac97c10 */ /* 0x000fe2000a7ea403 */
[----:B------:R-:W-:Y:S01]  /*6690*/  IMAD.HI R12, R12, 0x2, RZ ;  /* 0x000000020c0c7827 */ /* 0x000fe200078e02ff */
[----:B------:R-:W-:-:S03]  /*66a0*/  IADD3 R204, P4, P5, R204, UR20, R220 ;  /* 0x00000014cccc7c10 */ /* 0x000fc6000fd9e0dc */
[----:B------:R-:W-:Y:S02]  /*66b0*/  IMAD R9, R206, R4, RZ ;  /* 0x00000004ce097224 */ /* 0x000fe400078e02ff */
[----:B------:R-:W-:Y:S01]  /*66c0*/  IMAD.SHL.U32 R208, R11, 0x2, RZ ;  /* 0x000000020bd07824 */ /* 0x000fe200078e00ff */
[----:B------:R-:W-:Y:S01]  /*66d0*/  IADD3.X R199, PT, PT, R14, UR21, R3, P3, P2 ;  /* 0x000000150ec77c10 */ /* 0x000fe20009fe4403 */
[----:B------:R-:W-:Y:S01]  /*66e0*/  IMAD.HI R13, R13, 0x2, RZ ;  /* 0x000000020d0d7827 */ /* 0x000fe200078e02ff */
[----:B------:R-:W-:-:S03]  /*66f0*/  IADD3 R202, P3, P2, R202, UR20, R220 ;  /* 0x00000014caca7c10 */ /* 0x000fc6000fa7e0dc */
[----:B------:R-:W-:Y:S02]  /*6700*/  IMAD.SHL.U32 R206, R9, 0x2, RZ ;  /* 0x0000000209ce7824 */ /* 0x000fe400078e00ff */
[----:B------:R-:W-:Y:S01]  /*6710*/  IMAD R10, R205, R4, RZ ;  /* 0x00000004cd0a7224 */ /* 0x000fe200078e02ff */
[----:B------:R-:W-:Y:S01]  /*6720*/  IADD3.X R205, PT, PT, R12, UR21, R3, P4, P5 ;  /* 0x000000150ccd7c10 */ /* 0x000fe2000a7ea403 */
[----:B------:R-:W-:Y:S01]  /*6730*/  IMAD.HI R11, R11, 0x2, RZ ;  /* 0x000000020b0b7827 */ /* 0x000fe200078e02ff */
[----:B------:R-:W-:-:S03]  /*6740*/  IADD3 R208, P4, P5, R208, UR20, R220 ;  /* 0x00000014d0d07c10 */ /* 0x000fc6000fd9e0dc */
[----:B------:R-:W-:Y:S02]  /*6750*/  IMAD R8, R203, R4, RZ ;  /* 0x00000004cb087224 */ /* 0x000fe400078e02ff */
[----:B------:R-:W-:Y:S01]  /*6760*/  IMAD.SHL.U32 R212, R7, 0x2, RZ ;  /* 0x0000000207d47824 */ /* 0x000fe200078e00ff */
[--C-:B------:R-:W-:Y:S01]  /*6770*/  IADD3.X R203, PT, PT, R13, UR21, R3.reuse, P3, P2 ;  /* 0x000000150dcb7c10 */ /* 0x100fe20009fe4403 */
[----:B------:R-:W-:Y:S01]  /*6780*/  IMAD.HI R9, R9, 0x2, RZ ;  /* 0x0000000209097827 */ /* 0x000fe200078e02ff */
[--C-:B------:R-:W-:Y:S02]  /*6790*/  IADD3 R206, P3, P2, R206, UR20, R220.reuse ;  /* 0x00000014cece7c10 */ /* 0x100fe4000fa7e0dc */
[--C-:B------:R-:W-:Y:S01]  /*67a0*/  IADD3.X R209, PT, PT, R11, UR21, R3.reuse, P4, P5 ;  /* 0x000000150bd17c10 */ /* 0x100fe2000a7ea403 */
[----:B------:R-:W-:Y:S01]  /*67b0*/  IMAD.SHL.U32 R210, R8, 0x2, RZ ;  /* 0x0000000208d27824 */ /* 0x000fe200078e00ff */
[----:B------:R-:W-:Y:S01]  /*67c0*/  IADD3 R212, P4, P5, R212, UR20, R220 ;  /* 0x00000014d4d47c10 */ /* 0x000fe2000fd9e0dc */
[----:B------:R-:W-:Y:S01]  /*67d0*/  IMAD.HI R7, R7, 0x2, RZ ;  /* 0x0000000207077827 */ /* 0x000fe200078e02ff */
[----:B------:R-:W-:-:S02]  /*67e0*/  IADD3.X R207, PT, PT, R9, UR21, R3, P3, P2 ;  /* 0x0000001509cf7c10 */ /* 0x000fc40009fe4403 */
[----:B------:R-:W-:Y:S01]  /*67f0*/  IADD3 R210, P3, P2, R210, UR20, R220 ;  /* 0x00000014d2d27c10 */ /* 0x000fe2000fa7e0dc */
[----:B------:R-:W-:Y:S01]  /*6800*/  IMAD.HI R8, R8, 0x2, RZ ;  /* 0x0000000208087827 */ /* 0x000fe200078e02ff */
[----:B------:R-:W-:-:S03]  /*6810*/  IADD3.X R213, PT, PT, R7, UR21, R3, P4, P5 ;  /* 0x0000001507d57c10 */ /* 0x000fc6000a7ea403 */
[----:B------:R-:W-:Y:S02]  /*6820*/  IMAD.SHL.U32 R214, R10, 0x2, RZ ;  /* 0x000000020ad67824 */ /* 0x000fe400078e00ff */
[-C--:B------:R-:W-:Y:S02]  /*6830*/  IMAD R7, R219, R4.reuse, RZ ;  /* 0x00000004db077224 */ /* 0x080fe400078e02ff */
[----:B------:R-:W-:Y:S01]  /*6840*/  IMAD R9, R211, R4, RZ ;  /* 0x00000004d3097224 */ /* 0x000fe200078e02ff */
[----:B------:R-:W-:Y:S01]  /*6850*/  IADD3.X R211, PT, PT, R8, UR21, R3, P3, P2 ;  /* 0x0000001508d37c10 */ /* 0x000fe20009fe4403 */
[----:B------:R-:W-:Y:S01]  /*6860*/  IMAD.HI R10, R10, 0x2, RZ ;  /* 0x000000020a0a7827 */ /* 0x000fe200078e02ff */
[----:B------:R-:W-:-:S03]  /*6870*/  IADD3 R214, P3, P2, R214, UR20, R220 ;  /* 0x00000014d6d67c10 */ /* 0x000fc6000fa7e0dc */
[----:B------:R-:W-:Y:S02]  /*6880*/  IMAD R8, R218, R4, RZ ;  /* 0x00000004da087224 */ /* 0x000fe400078e02ff */
[C---:B------:R-:W-:Y:S01]  /*6890*/  IMAD.SHL.U32 R218, R7.reuse, 0x2, RZ ;  /* 0x0000000207da7824 */ /* 0x040fe200078e00ff */
[----:B------:R-:W-:Y:S01]  /*68a0*/  IADD3.X R215, PT, PT, R10, UR21, R3, P3, P2 ;  /* 0x000000150ad77c10 */ /* 0x000fe20009fe4403 */
[----:B------:R-:W-:-:S03]  /*68b0*/  IMAD.HI R7, R7, 0x2, RZ ;  /* 0x0000000207077827 */ /* 0x000fc600078e02ff */
[----:B------:R-:W-:Y:S01]  /*68c0*/  IADD3 R218, P3, P2, R218, UR20, R220 ;  /* 0x00000014dada7c10 */ /* 0x000fe2000fa7e0dc */
[----:B------:R-:W-:-:S03]  /*68d0*/  IMAD.SHL.U32 R216, R9, 0x2, RZ ;  /* 0x0000000209d87824 */ /* 0x000fc600078e00ff */
[----:B------:R-:W-:Y:S02]  /*68e0*/  IADD3.X R219, PT, PT, R7, UR21, R3, P3, P2 ;  /* 0x0000001507db7c10 */ /* 0x000fe40009fe4403 */
[----:B------:R-:W-:Y:S01]  /*68f0*/  ISETP.LT.OR P2, PT, R233, 0x80, P0 ;  /* 0x00000080e900780c */ /* 0x000fe20000741670 */
[----:B------:R-:W-:Y:S01]  /*6900*/  IMAD.HI R9, R9, 0x2, RZ ;  /* 0x0000000209097827 */ /* 0x000fe200078e02ff */
[----:B------:R-:W-:-:S03]  /*6910*/  IADD3 R216, P4, P5, R216, UR20, R220 ;  /* 0x00000014d8d87c10 */ /* 0x000fc6000fd9e0dc */
[C---:B------:R-:W-:Y:S01]  /*6920*/  IMAD.SHL.U32 R221, R8.reuse, 0x2, RZ ;  /* 0x0000000208dd7824 */ /* 0x040fe200078e00ff */
[----:B------:R-:W-:Y:S01]  /*6930*/  IADD3.X R217, PT, PT, R9, UR21, R3, P4, P5 ;  /* 0x0000001509d97c10 */ /* 0x000fe2000a7ea403 */
[----:B------:R-:W-:-:S03]  /*6940*/  IMAD.HI R8, R8, 0x2, RZ ;  /* 0x0000000208087827 */ /* 0x000fc600078e02ff */
[----:B------:R-:W-:Y:S01]  /*6950*/  IADD3 R220, P4, P5, R221, UR20, R220 ;  /* 0x00000014dddc7c10 */ /* 0x000fe2000fd9e0dc */
[----:B0-----:R-:W-:Y:S01]  /*6960*/  UMOV UR4, URZ ;  /* 0x000000ff00047c82 */ /* 0x001fe20008000000 */
[----:B------:R-:W-:Y:S02]  /*6970*/  UMOV UR5, URZ ;  /* 0x000000ff00057c82 */ /* 0x000fe40008000000 */
[----:B------:R-:W-:Y:S01]  /*6980*/  IADD3.X R221, PT, PT, R8, UR21, R3, P4, P5 ;  /* 0x0000001508dd7c10 */ /* 0x000fe2000a7ea403 */
[----:B------:R-:W-:Y:S08]  /*6990*/  @P2 BRA `(.L_x_12) ;  /* 0x0000000000d02947 */ /* 0x000ff00003800000 */
[----:B------:R-:W-:Y:S02]  /*69a0*/  USHF.R.U32.HI UR12, URZ, 0x4, UR9 ;  /* 0x00000004ff0c7899 */ /* 0x000fe40008011609 */
[----:B------:R-:W-:Y:S02]  /*69b0*/  UIADD3 UR11, UPT, UPT, UR9, 0x8000, URZ ;  /* 0x00008000090b7890 */ /* 0x000fe4000fffe0ff */
[----:B------:R-:W-:Y:S02]  /*69c0*/  USGXT.U32 UR12, UR12, 0xe ;  /* 0x0000000e0c0c789a */ /* 0x000fe40008000000 */
[----:B------:R-:W-:Y:S02]  /*69d0*/  USHF.R.U32.HI UR11, URZ, 0x4, UR11 ;  /* 0x00000004ff0b7899 */ /* 0x000fe4000801160b */
[----:B------:R-:W-:Y:S02]  /*69e0*/  UIADD3 UR30, UP1, UPT, UR12, 0x80, URZ ;  /* 0x000000800c1e7890 */ /* 0x000fe4000ff3e0ff */
[----:B------:R-:W-:Y:S01]  /*69f0*/  USGXT.U32 UR14, UR11, 0xe ;  /* 0x0000000e0b0e789a */ /* 0x000fe20008000000 */
[----:B------:R-:W-:Y:S01]  /*6a00*/  UMOV UR6, URZ ;  /* 0x000000ff00067c82 */ /* 0x000fe20008000000 */
[----:B------:R-:W-:Y:S01]  /*6a10*/  UMOV UR7, URZ ;  /* 0x000000ff00077c82 */ /* 0x000fe20008000000 */
[----:B------:R-:W-:-:S02]  /*6a20*/  UIADD3.X UR31, UPT, UPT, UR6, 0x40004040, URZ, UP1, !UPT ;  /* 0x40004040061f7890 */ /* 0x000fc40008ffe4ff */
[----:B------:R-:W-:Y:S02]  /*6a30*/  UIADD3 UR60, UP1, UPT, UR14, 0x2, URZ ;  /* 0x000000020e3c7890 */ /* 0x000fe4000ff3e0ff */
[----:B------:R-:W-:Y:S02]  /*6a40*/  UIADD3.64 UR40, UPT, UPT, UR30, 0x100, URZ ;  /* 0x000001001e287897 */ /* 0x000fe4000fffe0ff */
[----:B------:R-:W-:Y:S02]  /*6a50*/  UIADD3.X UR61, UPT, UPT, UR7, 0x40004040, URZ, UP1, !UPT ;  /* 0x40004040073d7890 */ /* 0x000fe40008ffe4ff */
[----:B------:R-:W-:Y:S02]  /*6a60*/  UIADD3.64 UR6, UPT, UPT, UR30, 0x80, URZ ;  /* 0x000000801e067897 */ /* 0x000fe4000fffe0ff */
[----:B------:R-:W-:Y:S02]  /*6a70*/  UIADD3.64 UR38, UPT, UPT, UR60, 0x2, URZ ;  /* 0x000000023c267897 */ /* 0x000fe4000fffe0ff */
[----:B------:R-:W-:-:S02]  /*6a80*/  UIADD3.64 UR42, UPT, UPT, UR60, 0x4, URZ ;  /* 0x000000043c2a7897 */ /* 0x000fc4000fffe0ff */
[----:B------:R-:W-:Y:S02]  /*6a90*/  UIADD3.64 UR44, UPT, UPT, UR30, 0x180, URZ ;  /* 0x000001801e2c7897 */ /* 0x000fe4000fffe0ff */
[----:B------:R-:W-:Y:S02]  /*6aa0*/  UIADD3.64 UR46, UPT, UPT, UR60, 0xfe, URZ ;  /* 0x000000fe3c2e7897 */ /* 0x000fe4000fffe0ff */
[----:B------:R-:W-:Y:S02]  /*6ab0*/  UIADD3.64 UR48, UPT, UPT, UR30, 0x200, URZ ;  /* 0x000002001e307897 */ /* 0x000fe4000fffe0ff */
[----:B------:R-:W-:Y:S02]  /*6ac0*/  UIADD3.64 UR50, UPT, UPT, UR60, 0x100, URZ ;  /* 0x000001003c327897 */ /* 0x000fe4000fffe0ff */
[----:B------:R-:W-:Y:S02]  /*6ad0*/  UIADD3.64 UR52, UPT, UPT, UR30, 0x280, URZ ;  /* 0x000002801e347897 */ /* 0x000fe4000fffe0ff */
[----:B------:R-:W-:Y:S01]  /*6ae0*/  UIADD3.64 UR54, UPT, UPT, UR60, 0x102, URZ ;  /* 0x000001023c367897 */ /* 0x000fe2000fffe0ff */
[----:B------:R-:W-:Y:S01]  /*6af0*/  UMOV UR22, 0x0 ;  /* 0x0000000000167882 */ /* 0x000fe20000000000 */
[----:B------:R-:W-:Y:S01]  /*6b00*/  UMOV UR23, 0x8108490 ;  /* 0x0810849000177882 */ /* 0x000fe20000000000 */
[----:B------:R-:W-:Y:S01]  /*6b10*/  UIADD3.64 UR56, UPT, UPT, UR30, 0x300, URZ ;  /* 0x000003001e387897 */ /* 0x000fe2000fffe0ff */
[----:B------:R-:W-:Y:S01]  /*6b20*/  UMOV UR13, 0x40004040 ;  /* 0x40004040000d7882 */ /* 0x000fe20000000000 */
[----:B------:R-:W-:Y:S01]  /*6b30*/  UIADD3.64 UR58, UPT, UPT, UR60, 0x104, URZ ;  /* 0x000001043c3a7897 */ /* 0x000fe2000fffe0ff */
[----:B------:R-:W-:Y:S01]  /*6b40*/  UMOV UR15, 0x40004040 ;  /* 0x40004040000f7882 */ /* 0x000fe20000000000 */
[----:B------:R-:W-:Y:S01]  /*6b50*/  UMOV UR26, 0x0 ;  /* 0x00000000001a7882 */ /* 0x000fe20000000000 */
[----:B------:R-:W-:Y:S01]  /*6b60*/  UMOV UR27, 0x8108490 ;  /* 0x08108490001b7882 */ /* 0x000fe20000000000 */
[----:B------:R-:W-:Y:S01]  /*6b70*/  UMOV UR28, 0x0 ;  /* 0x00000000001c7882 */ /* 0x000fe20000000000 */
[----:B------:R-:W-:Y:S01]  /*6b80*/  UMOV UR29, 0x8108490 ;  /* 0x08108490001d7882 */ /* 0x000fe20000000000 */
[----:B------:R0:W-:Y:S01]  /*6b90*/  UTCHMMA.2CTA gdesc[UR12], gdesc[UR14], tmem[UR24], tmem[UR22], idesc[UR23], !UPT ;  /* 0x00ff160e0c0075ea */ /* 0x0001e2000fa00018 */
[----:B------:R-:W-:Y:S01]  /*6ba0*/  UMOV UR32, 0x0 ;  /* 0x0000000000207882 */ /* 0x000fe20000000000 */
[----:B------:R-:W-:Y:S01]  /*6bb0*/  UMOV UR33, 0x8108490 ;  /* 0x0810849000217882 */ /* 0x000fe20000000000 */
[----:B------:R0:W-:Y:S01]  /*6bc0*/  UTCHMMA.2CTA gdesc[UR30], gdesc[UR60], tmem[UR24], tmem[UR26], idesc[UR27], UPT ;  /* 0x00ff1a3c1e0075ea */ /* 0x0001e2000ba00018 */
        /* <DEDUP_REMOVED lines=13> */
[----:B------:R0:W-:Y:S01]  /*6ca0*/  UTCHMMA.2CTA gdesc[UR52], gdesc[UR54], tmem[UR24], tmem[UR62], idesc[UR63], UPT ;  /* 0x00ff3e36340075ea */ /* 0x0001e2000ba00018 */
[----:B------:R0:W-:Y:S01]  /*6cb0*/  UTCHMMA.2CTA gdesc[UR56], gdesc[UR58], tmem[UR24], tmem[UR64], idesc[UR65], UPT ;  /* 0x00ff403a380075ea */ /* 0x0001e2000ba00018 */
[----:B------:R0:W-:Y:S01]  /*6cc0*/  UTCBAR.2CTA.MULTICAST [UR10], URZ, UR11 ;  /* 0x000000ff0a0073e9 */ /* 0x0001e2000820080b */
[----:B------:R-:W-:Y:S01]  /*6cd0*/  NOP ;  /* 0x0000000000007918 */ /* 0x000fe20000000000 */
.L_x_12:
[----:B------:R-:W-:Y:S01]  /*6ce0*/  SHF.R.S32.HI R3, RZ, 0x1f, R233 ;  /* 0x0000001fff037819 */ /* 0x000fe200000114e9 */
[----:B0-----:R-:W-:Y:S01]  /*6cf0*/  USHF.R.U32.HI UR6, URZ, 0x4, UR16 ;  /* 0x00000004ff067899 */ /* 0x001fe20008011610 */
[----:B------:R-:W-:Y:S01]  /*6d00*/  IADD3 R124, P2, PT, R228, UR20, RZ ;  /* 0x00000014e47c7c10 */ /* 0x000fe2000ff5e0ff */
[----:B------:R-:W-:Y:S01]  /*6d10*/  USHF.R.U32.HI UR12, URZ, 0x4, UR17 ;  /* 0x00000004ff0c7899 */ /* 0x000fe20008011611 */
[----:B------:R-:W-:Y:S01]  /*6d20*/  LEA.HI R3, R3, R233, RZ, 0x7 ;  /* 0x000000e903037211 */ /* 0x000fe200078f38ff */
[----:B------:R-:W-:Y:S01]  /*6d30*/  USGXT.U32 UR6, UR6, 0xe ;  /* 0x0000000e0606789a */ /* 0x000fe20008000000 */
[----:B------:R-:W-:Y:S01]  /*6d40*/  IADD3.X R125, PT, PT, R232, UR21, RZ, P2, !PT ;  /* 0x00000015e87d7c10 */ /* 0x000fe200097fe4ff */
[----:B------:R-:W-:Y:S01]  /*6d50*/  USGXT.U32 UR12, UR12, 0xe ;  /* 0x0000000e0c0c789a */ /* 0x000fe20008000000 */
[----:B------:R-:W-:Y:S01]  /*6d60*/  SHF.R.S32.HI R3, RZ, 0x7, R3 ;  /* 0x00000007ff037819 */ /* 0x000fe20000011403 */
[----:B------:R-:W-:Y:S01]  /*6d70*/  UIADD3 UR14, UP1, UPT, UR6, 0x80, URZ ;  /* 0x00000080060e7890 */ /* 0x000fe2000ff3e0ff */
[----:B------:R-:W-:Y:S01]  /*6d80*/  IADD3 R118, P4, PT, R25, UR20, RZ ;  /* 0x0000001419767c10 */ /* 0x000fe2000ff9e0ff */
[----:B------:R-:W-:Y:S01]  /*6d90*/  UIADD3 UR16, UP2, UPT, UR12, 0x2, URZ ;  /* 0x000000020c107890 */ /* 0x000fe2000ff5e0ff */
[----:B------:R-:W-:Y:S01]  /*6da0*/  VIMNMX R7, PT, PT, R3, 0x1, !PT ;  /* 0x0000000103077848 */ /* 0x000fe20007fe0100 */
[----:B------:R-:W-:Y:S01]  /*6db0*/  UIADD3.X UR15, UPT, UPT, UR4, 0x40004040, URZ, UP1, !UPT ;  /* 0x40004040040f7890 */ /* 0x000fe20008ffe4ff */
[----:B------:R-:W-:Y:S01]  /*6dc0*/  IADD3 R120, P5, PT, R223, UR20, RZ ;  /* 0x00000014df787c10 */ /* 0x000fe2000ffbe0ff */
[----:B------:R-:W-:Y:S01]  /*6dd0*/  UIADD3.X UR17, UPT, UPT, UR5, 0x40004040, URZ, UP2, !UPT ;  /* 0x4000404005117890 */ /* 0x000fe200097fe4ff */
[----:B------:R-:W-:Y:S01]  /*6de0*/  IADD3.X R119, PT, PT, R224, UR21, RZ, P4, !PT ;  /* 0x00000015e0777c10 */ /* 0x000fe2000a7fe4ff */
[----:B------:R-:W-:Y:S01]  /*6df0*/  VIADD R7, R7, 0xffffffff ;  /* 0xffffffff07077836 */ /* 0x000fe20000000000 */
[----:B------:R-:W-:Y:S01]  /*6e00*/  IADD3.X R121, PT, PT, R226, UR21, RZ, P5, !PT ;  /* 0x00000015e2797c10 */ /* 0x000fe2000affe4ff */
[----:B------:R-:W-:Y:S01]  /*6e10*/  UMOV UR4, URZ ;  /* 0x000000ff00047c82 */ /* 0x000fe20008000000 */
[----:B------:R-:W-:Y:S01]  /*6e20*/  IADD3 R122, P3, PT, R222, UR20, RZ ;  /* 0x00000014de7a7c10 */ /* 0x000fe2000ff7e0ff */
[----:B------:R-:W-:Y:S01]  /*6e30*/  IMAD.SHL.U32 R3, R5, 0x80, RZ ;  /* 0x0000008005037824 */ /* 0x000fe200078e00ff */
[----:B------:R-:W-:Y:S01]  /*6e40*/  ISETP.NE.U32.AND P2, PT, R7, RZ, PT ;  /* 0x000000ff0700720c */ /* 0x000fe20003f45070 */
[----:B------:R-:W-:Y:S01]  /*6e50*/  IMAD.SHL.U32 R4, R4, 0x80, RZ ;  /* 0x0000008004047824 */ /* 0x000fe200078e00ff */
[----:B------:R-:W-:-:S02]  /*6e60*/  IADD3 R126, P4, PT, R227, UR20, RZ ;  /* 0x00000014e37e7c10 */ /* 0x000fc4000ff9e0ff */
[----:B------:R-:W-:Y:S02]  /*6e70*/  IADD3 R128, P5, PT, R230, UR20, RZ ;  /* 0x00000014e6807c10 */ /* 0x000fe4000ffbe0ff */
[----:B------:R-:W-:Y:S02]  /*6e80*/  IADD3.X R123, PT, PT, R225, UR21, RZ, P3, !PT ;  /* 0x00000015e17b7c10 */ /* 0x000fe40009ffe4ff */
[----:B------:R-:W-:Y:S02]  /*6e90*/  IADD3.X R127, PT, PT, R231, UR21, RZ, P4, !PT ;  /* 0x00000015e77f7c10 */ /* 0x000fe4000a7fe4ff */
[----:B------:R-:W-:-:S03]  /*6ea0*/  IADD3.X R129, PT, PT, R229, UR21, RZ, P5, !PT ;  /* 0x00000015e5817c10 */ /* 0x000fc6000affe4ff */
[----:B------:R-:W-:Y:S05]  /*6eb0*/  @!P2 BRA `(.L_x_13) ;  /* 0x0000002c00dca947 */ /* 0x000fea0003800000 */
[----:B------:R-:W-:Y:S01]  /*6ec0*/  VIADD R6, R6, 0xffffff80 ;  /* 0xffffff8006067836 */ /* 0x000fe20000000000 */
[----:B------:R-:W-:Y:S01]  /*6ed0*/  UIADD3.64 UR20, UPT, UPT, UR14, 0x80, URZ ;  /* 0x000000800e147897 */ /* 0x000fe2000fffe0ff */
[----:B------:R-:W-:Y:S01]  /*6ee0*/  IMAD.MOV.U32 R5, RZ, RZ, R7 ;  /* 0x000000ffff057224 */ /* 0x000fe200078e0007 */
[----:B------:R-:W-:Y:S02]  /*6ef0*/  UIADD3.64 UR22, UPT, UPT, UR16, 0x2, URZ ;  /* 0x0000000210167897 */ /* 0x000fe4000fffe0ff */
[----:B------:R-:W-:Y:S01]  /*6f00*/  R2UR UR25, R6 ;  /* 0x00000000061972ca */ /* 0x000fe200000e0000 */
        /* <DEDUP_REMOVED lines=8> */
[----:B------:R-:W-:-:S02]  /*6f90*/  UIADD3.64 UR42, UPT, UPT, UR14, 0x300, URZ ;  /* 0x000003000e2a7897 */ /* 0x000fc4000fffe0ff */
[----:B------:R-:W-:Y:S01]  /*6fa0*/  UIADD3.64 UR44, UPT, UPT, UR16, 0x104, URZ ;  /* 0x00000104102c7897 */ /* 0x000fe2000fffe0ff */
[----:B------:R-:W-:Y:S01]  /*6fb0*/  UMOV UR11, 0x1 ;  /* 0x00000001000b7882 */ /* 0x000fe20000000000 */
[----:B------:R-:W-:-:S10]  /*6fc0*/  UMOV UR5, URZ ;  /* 0x000000ff00057c82 */ /* 0x000fd40008000000 */
.L_x_16:
[----:B------:R-:W-:Y:S01]  /*6fd0*/  USHF.L.U32 UR4, UR4, 0x1f, URZ ;  /* 0x0000001f04047899 */ /* 0x000fe200080006ff */
[----:B------:R-:W0:Y:S01]  /*6fe0*/  S2R R7, SR_TID.X ;  /* 0x0000000000077919 */ /* 0x000e220000002100 */
[----:B------:R-:W-:-:S04]  /*6ff0*/  IMAD.WIDE R216, R4, 0x2, R216 ;  /* 0x0000000204d87825 */ /* 0x000fc800078e02d8 */
[----:B------:R-:W-:-:S04]  /*7000*/  IMAD.U32 R6, RZ, RZ, UR4 ;  /* 0x00000004ff067e24 */ /* 0x000fc8000f8e00ff */
[----:B------:R-:W1:Y:S01]  /*7010*/  SYNCS.PHASECHK.TRANS64.TRYWAIT P2, [UR10], R6 ;  /* 0x00000006ff0075a7 */ /* 0x000e62000804110a */
[----:B0-----:R-:W-:-:S04]  /*7020*/  SHF.R.U32.HI R7, RZ, 0x6, R7 ;  /* 0x00000006ff077819 */ /* 0x001fc80000011607 */
[----:B------:R-:W-:-:S04]  /*7030*/  SGXT.U32 R7, R7, 0x1 ;  /* 0x000000010707781a */ /* 0x000fc80000000000 */
[----:B------:R-:W-:Y:S01]  /*7040*/  ISETP.GE.AND P5, PT, R7, UR25, PT ;  /* 0x0000001907007c0c */ /* 0x000fe2000bfa6270 */
[----:B-1----:R-:W-:-:S12]  /*7050*/  @!P2 BRA `(.L_x_14) ;  /* 0x000000400088a947 */ /* 0x002fd80003800000 */
.L_x_24:
[----:B------:R-:W-:Y:S01]  /*7060*/  STL [R1+0x54], R251 ;  /* 0x000054fb01007387 */ /* 0x000fe20000100800 */
[----:B------:R-:W-:Y:S01]  /*7070*/  PRMT R244, RZ, 0x7610, R244 ;  /* 0x00007610fff47816 */ /* 0x000fe200000000f4 */
[C---:B------:R-:W-:Y:S01]  /*7080*/  IMAD.WIDE R94, R4.reuse, 0x2, R94 ;  /* 0x00000002045e7825 */ /* 0x040fe200078e025e */
[----:B------:R-:W-:Y:S01]  /*7090*/  PRMT R228, RZ, 0x7610, R228 ;  /* 0x00007610ffe47816 */ /* 0x000fe200000000e4 */
[----:B------:R0:W-:Y:S01]  /*70a0*/  STL [R1+0x50], R252 ;  /* 0x000050fc01007387 */ /* 0x0001e20000100800 */
[----:B------:R-:W-:Y:S01]  /*70b0*/  PRMT R241, RZ, 0x7610, R241 ;  /* 0x00007610fff17816 */ /* 0x000fe200000000f1 */
[C---:B------:R-:W-:Y:S02]  /*70c0*/  IMAD.WIDE R96, R4.reuse, 0x2, R96 ;  /* 0x0000000204607825 */ /* 0x040fe400078e0260 */
[----:B------:R-:W2:Y:S01]  /*70d0*/  @!P5 LDG.E.U16 R244, desc[UR18][R94.64] ;  /* 0x000000125ef4d981 */ /* 0x000ea2000c1e1500 */
[----:B------:R-:W-:Y:S01]  /*70e0*/  PRMT R227, RZ, 0x7610, R227 ;  /* 0x00007610ffe37816 */ /* 0x000fe200000000e3 */
[----:B------:R-:W-:-:S04]  /*70f0*/  IMAD.WIDE R120, R4, 0x2, R120 ;  /* 0x0000000204787825 */ /* 0x000fc800078e0278 */
[C---:B------:R-:W-:Y:S01]  /*7100*/  IMAD.WIDE R118, R4.reuse, 0x2, R118 ;  /* 0x0000000204767825 */ /* 0x040fe200078e0276 */
[----:B0-----:R-:W0:Y:S01]  /*7110*/  S2R R252, SR_TID.X ;  /* 0x0000000000fc7919 */ /* 0x001e220000002100 */
[----:B------:R-:W-:Y:S02]  /*7120*/  PRMT R237, RZ, 0x7610, R237 ;  /* 0x00007610ffed7816 */ /* 0x000fe400000000ed */
[C---:B------:R-:W-:Y:S01]  /*7130*/  IMAD.WIDE R124, R4.reuse, 0x2, R124 ;  /* 0x00000002047c7825 */ /* 0x040fe200078e027c */
[----:B------:R-:W-:Y:S01]  /*7140*/  PRMT R226, RZ, 0x7610, R226 ;  /* 0x00007610ffe27816 */ /* 0x000fe200000000e2 */
[----:B------:R-:W-:Y:S02]  /*7150*/  STL [R1+0x10], R2 ;  /* 0x0000100201007387 */ /* 0x000fe40000100800 */
[C---:B------:R-:W-:Y:S01]  /*7160*/  IMAD.WIDE R126, R4.reuse, 0x2, R126 ;  /* 0x00000002047e7825 */ /* 0x040fe200078e027e */
[----:B------:R-:W-:Y:S01]  /*7170*/  PRMT R245, RZ, 0x7610, R245 ;  /* 0x00007610fff57816 */ /* 0x000fe200000000f5 */
[----:B------:R-:W-:Y:S02]  /*7180*/  STL [R1+0xc], R5 ;  /* 0x00000c0501007387 */ /* 0x000fe40000100800 */
[----:B------:R-:W-:-:S04]  /*7190*/  IMAD.WIDE R132, R4, 0x2, R132 ;  /* 0x0000000204847825 */ /* 0x000fc800078e0284 */
[----:B------:R-:W-:-:S04]  /*71a0*/  IMAD.WIDE R134, R4, 0x2, R134 ;  /* 0x0000000204867825 */ /* 0x000fc800078e0286 */
[----:B------:R-:W-:-:S04]  /*71b0*/  IMAD.WIDE R138, R4, 0x2, R138 ;  /* 0x00000002048a7825 */ /* 0x000fc800078e028a */
[----:B------:R-:W-:-:S04]  /*71c0*/  IMAD.WIDE R146, R4, 0x2, R146 ;  /* 0x0000000204927825 */ /* 0x000fc800078e0292 */
[----:B------:R-:W-:-:S04]  /*71d0*/  IMAD.WIDE R140, R4, 0x2, R140 ;  /* 0x00000002048c7825 */ /* 0x000fc800078e028c */
[C---:B------:R-:W-:Y:S01]  /*71e0*/  IMAD.WIDE R152, R4.reuse, 0x2, R152 ;  /* 0x0000000204987825 */ /* 0x040fe200078e0298 */
[--C-:B0-----:R-:W-:Y:S02]  /*71f0*/  SHF.R.U32.HI R251, RZ, 0x6, R252.reuse ;  /* 0x00000006fffb7819 */ /* 0x101fe400000116fc */
[----:B------:R-:W-:Y:S01]  /*7200*/  SHF.R.U32.HI R252, RZ, 0x6, R252 ;  /* 0x00000006fffc7819 */ /* 0x000fe200000116fc */
[----:B------:R-:W-:Y:S01]  /*7210*/  IMAD.WIDE R160, R4, 0x2, R160 ;  /* 0x0000000204a07825 */ /* 0x000fe200078e02a0 */
[----:B------:R-:W-:Y:S02]  /*7220*/  SGXT.U32 R251, R251, 0x1 ;  /* 0x00000001fbfb781a */ /* 0x000fe40000000000 */
[----:B------:R-:W-:Y:S01]  /*7230*/  SGXT.U32 R252, R252, 0x1 ;  /* 0x00000001fcfc781a */ /* 0x000fe20000000000 */
[----:B------:R-:W-:Y:S01]  /*7240*/  IMAD.WIDE R166, R4, 0x2, R166 ;  /* 0x0000000204a67825 */ /* 0x000fe200078e02a6 */
[----:B------:R-:W-:Y:S02]  /*7250*/  LOP3.LUT R251, R251, 0x2, RZ, 0xfc, !PT ;  /* 0x00000002fbfb7812 */ /* 0x000fe400078efcff */
[----:B------:R-:W-:Y:S01]  /*7260*/  LOP3.LUT R252, R252, 0x8, RZ, 0xfc, !PT ;  /* 0x00000008fcfc7812 */ /* 0x000fe200078efcff */
[----:B------:R-:W-:Y:S01]  /*7270*/  IMAD.WIDE R174, R4, 0x2, R174 ;  /* 0x0000000204ae7825 */ /* 0x000fe200078e02ae */
[----:B------:R-:W-:-:S02]  /*7280*/  ISETP.GE.AND P3, PT, R251, UR25, PT ;  /* 0x00000019fb007c0c */ /* 0x000fc4000bf66270 */
[----:B------:R-:W0:Y:S01]  /*7290*/  S2R R251, SR_TID.X ;  /* 0x0000000000fb7919 */ /* 0x000e220000002100 */
[----:B------:R-:W-:Y:S01]  /*72a0*/  ISETP.GE.AND P2, PT, R252, UR25, PT ;  /* 0x00000019fc007c0c */ /* 0x000fe2000bf46270 */
[----:B------:R-:W-:-:S04]  /*72b0*/  IMAD.WIDE R180, R4, 0x2, R180 ;  /* 0x0000000204b47825 */ /* 0x000fc800078e02b4 */
[----:B------:R-:W-:-:S04]  /*72c0*/  IMAD.WIDE R188, R4, 0x2, R188 ;  /* 0x0000000204bc7825 */ /* 0x000fc800078e02bc */
[C---:B------:R-:W-:Y:S01]  /*72d0*/  IMAD.WIDE R202, R4.reuse, 0x2, R202 ;  /* 0x0000000204ca7825 */ /* 0x040fe200078e02ca */
[----:B------:R-:W3:Y:S03]  /*72e0*/  @!P3 LDG.E.U16 R228, desc[UR18][R96.64] ;  /* 0x0000001260e4b981 */ /* 0x000ee6000c1e1500 */
[C---:B------:R-:W-:Y:S01]  /*72f0*/  IMAD.WIDE R194, R4.reuse, 0x2, R194 ;  /* 0x0000000204c27825 */ /* 0x040fe200078e02c2 */
[----:B------:R-:W4:Y:S03]  /*7300*/  @!P2 LDG.E.U16 R241, desc[UR18][R118.64] ;  /* 0x0000001276f1a981 */ /* 0x000f26000c1e1500 */
[----:B------:R-:W-:-:S04]  /*7310*/  IMAD.WIDE R208, R4, 0x2, R208 ;  /* 0x0000000204d07825 */ /* 0x000fc800078e02d0 */
[----:B------:R-:W-:Y:S01]  /*7320*/  IMAD.WIDE R168, R4, 0x2, R168 ;  /* 0x0000000204a87825 */ /* 0x000fe200078e02a8 */
[--C-:B0-----:R-:W-:Y:S02]  /*7330*/  SHF.R.U32.HI R252, RZ, 0x6, R251.reuse ;  /* 0x00000006fffc7819 */ /* 0x101fe400000116fb */
[----:B------:R-:W-:Y:S02]  /*7340*/  SHF.R.U32.HI R251, RZ, 0x6, R251 ;  /* 0x00000006fffb7819 */ /* 0x000fe400000116fb */
[----:B------:R-:W-:Y:S02]  /*7350*/  SGXT.U32 R252, R252, 0x1 ;  /* 0x00000001fcfc781a */ /* 0x000fe40000000000 */
[----:B------:R-:W-:Y:S02]  /*7360*/  SGXT.U32 R251, R251, 0x1 ;  /* 0x00000001fbfb781a */ /* 0x000fe40000000000 */
[----:B------:R-:W-:Y:S02]  /*7370*/  LOP3.LUT R252, R252, 0xa, RZ, 0xfc, !PT ;  /* 0x0000000afcfc7812 */ /* 0x000fe400078efcff */
[----:B------:R-:W-:-:S02]  /*7380*/  LOP3.LUT R251, R251, 0x10, RZ, 0xfc, !PT ;  /* 0x00000010fbfb7812 */ /* 0x000fc400078efcff */
[----:B------:R-:W-:Y:S02]  /*7390*/  ISETP.GE.AND P4, PT, R252, UR25, PT ;  /* 0x00000019fc007c0c */ /* 0x000fe4000bf86270 */
[----:B------:R-:W-:Y:S02]  /*73a0*/  ISETP.GE.AND P6, PT, R251, UR25, PT ;  /* 0x00000019fb007c0c */ /* 0x000fe4000bfc6270 */
[----:B------:R-:W0:Y:S09]  /*73b0*/  S2R R251, SR_TID.X ;  /* 0x0000000000fb7919 */ /* 0x000e320000002100 */
[----:B------:R-:W2:Y:S04]  /*73c0*/  @!P4 LDG.E.U16 R227, desc[UR18][R120.64] ;  /* 0x0000001278e3c981 */ /* 0x000ea8000c1e1500 */
[----:B------:R-:W2:Y:S01]  /*73d0*/  @!P6 LDG.E.U16 R237, desc[UR18][R124.64] ;  /* 0x000000127cede981 */ /* 0x000ea2000c1e1500 */
[----:B0-----:R-:W-:-:S04]  /*73e0*/  SHF.R.U32.HI R252, RZ, 0x6, R251 ;  /* 0x00000006fffc7819 */ /* 0x001fc800000116fb */
[----:B------:R-:W-:-:S04]  /*73f0*/  SGXT.U32 R252, R252, 0x1 ;  /* 0x00000001fcfc781a */ /* 0x000fc80000000000 */
[----:B------:R-:W-:-:S04]  /*7400*/  LOP3.LUT R252, R252, 0x12, RZ, 0xfc, !PT ;  /* 0x00000012fcfc7812 */ /* 0x000fc800078efcff */
[----:B------:R-:W-:Y:S02]  /*7410*/  ISETP.GE.AND P5, PT, R252, UR25, PT ;  /* 0x00000019fc007c0c */ /* 0x000fe4000bfa6270 */
[----:B------:R-:W-:-:S04]  /*7420*/  SHF.R.U32.HI R252, RZ, 0x6, R251 ;  /* 0x00000006fffc7819 */ /* 0x000fc800000116fb */
[----:B------:R-:W-:-:S04]  /*7430*/  SGXT.U32 R252, R252, 0x1 ;  /* 0x00000001fcfc781a */ /* 0x000fc80000000000 */
[----:B------:R-:W-:-:S03]  /*7440*/  LOP3.LUT R252, R252, 0x18, RZ, 0xfc, !PT ;  /* 0x00000018fcfc7812 */ /* 0x000fc600078efcff */
[----:B------:R-:W2:Y:S01]  /*7450*/  @!P5 LDG.E.U16 R226, desc[UR18][R126.64] ;  /* 0x000000127ee2d981 */ /* 0x000ea2000c1e1500 */
[----:B------:R-:W-:Y:S02]  /*7460*/  ISETP.GE.AND P3, PT, R252, UR25, PT ;  /* 0x00000019fc007c0c */ /* 0x000fe4000bf66270 */
[--C-:B------:R-:W-:Y:S02]  /*7470*/  SHF.R.U32.HI R252, RZ, 0x6, R251.reuse ;  /* 0x00000006fffc7819 */ /* 0x100fe400000116fb */
[----:B------:R-:W-:-:S04]  /*7480*/  SHF.R.U32.HI R251, RZ, 0x6, R251 ;  /* 0x00000006fffb7819 */ /* 0x000fc800000116fb */
[----:B------:R-:W-:-:S04]  /*7490*/  SGXT.U32 R251, R251, 0x1 ;  /* 0x00000001fbfb781a */ /* 0x000fc80000000000 */
[----:B------:R-:W-:Y:S01]  /*74a0*/  LOP3.LUT R251, R251, 0x20, RZ, 0xfc, !PT ;  /* 0x00000020fbfb7812 */ /* 0x000fe200078efcff */
[----:B------:R-:W2:Y:S03]  /*74b0*/  @!P3 LDG.E.U16 R245, desc[UR18][R132.64] ;  /* 0x0000001284f5b981 */ /* 0x000ea6000c1e1500 */
[----:B------:R-:W-:Y:S02]  /*74c0*/  ISETP.GE.AND P4, PT, R251, UR25, PT ;  /* 0x00000019fb007c0c */ /* 0x000fe4000bf86270 */
[----:B------:R-:W0:Y:S01]  /*74d0*/  S2R R251, SR_TID.X ;  /* 0x0000000000fb7919 */ /* 0x000e220000002100 */
[----:B------:R-:W-:-:S04]  /*74e0*/  SGXT.U32 R252, R252, 0x1 ;  /* 0x00000001fcfc781a */ /* 0x000fc80000000000 */
[----:B------:R-:W-:-:S04]  /*74f0*/  LOP3.LUT R252, R252, 0x1a, RZ, 0xfc, !PT ;  /* 0x0000001afcfc7812 */ /* 0x000fc800078efcff */
[----:B------:R-:W-:Y:S02]  /*7500*/  ISETP.GE.AND P2, PT, R252, UR25, PT ;  /* 0x00000019fc007c0c */ /* 0x000fe4000bf46270 */
[----:B0-----:R-:W-:-:S04]  /*7510*/  SHF.R.U32.HI R252, RZ, 0x6, R251 ;  /* 0x00000006fffc7819 */ /* 0x001fc800000116fb */
[----:B------:R-:W-:-:S04]  /*7520*/  SGXT.U32 R252, R252, 0x1 ;  /* 0x00000001fcfc781a */ /* 0x000fc80000000000 */
[----:B------:R-:W-:-:S04]  /*7530*/  LOP3.LUT R252, R252, 0x22, RZ, 0xfc, !PT ;  /* 0x00000022fcfc7812 */ /* 0x000fc800078efcff */
[----:B------:R-:W-:Y:S02]  /*7540*/  ISETP.GE.AND P6, PT, R252, UR25, PT ;  /* 0x00000019fc007c0c */ /* 0x000fe4000bfc6270 */
[----:B------:R-:W-:-:S04]  /*7550*/  SHF.R.U32.HI R252, RZ, 0x6, R251 ;  /* 0x00000006fffc7819 */ /* 0x000fc800000116fb */
[----:B------:R-:W-:-:S04]  /*7560*/  SGXT.U32 R252, R252, 0x1 ;  /* 0x00000001fcfc781a */ /* 0x000fc80000000000 */
[----:B------:R-:W-:-:S04]  /*7570*/  LOP3.LUT R252, R252, 0x28, RZ, 0xfc, !PT ;  /* 0x00000028fcfc7812 */ /* 0x000fc800078efcff */
[----:B------:R-:W-:Y:S02]  /*7580*/  ISETP.GE.AND P5, PT, R252, UR25, PT ;  /* 0x00000019fc007c0c */ /* 0x000fe4000bfa6270 */
[----:B------:R-:W-:-:S04]  /*7590*/  SHF.R.U32.HI R252, RZ, 0x6, R251 ;  /* 0x00000006fffc7819 */ /* 0x000fc800000116fb */
[----:B------:R-:W-:-:S04]  /*75a0*/  SGXT.U32 R252, R252, 0x1 ;  /* 0x00000001fcfc781a */ /* 0x000fc80000000000 */
[----:B------:R-:W-:-:S04]  /*75b0*/  LOP3.LUT R252, R252, 0x30, RZ, 0xfc, !PT ;  /* 0x00000030fcfc7812 */ /* 0x000fc800078efcff */
[----:B------:R-:W-:Y:S02]  /*75c0*/  ISETP.GE.AND P3, PT, R252, UR25, PT ;  /* 0x00000019fc007c0c */ /* 0x000fe4000bf66270 */
[----:B------:R-:W-:Y:S02]  /*75d0*/  SHF.R.U32.HI R252, RZ, 0x6, R251 ;  /* 0x00000006fffc7819 */ /* 0x000fe400000116fb */
[----:B------:R-:W-:Y:S02]  /*75e0*/  PRMT R238, RZ, 0x7610, R238 ;  /* 0x00007610ffee7816 */ /* 0x000fe400000000ee */
[----:B------:R-:W-:-:S04]  /*75f0*/  SGXT.U32 R252, R252, 0x1 ;  /* 0x00000001fcfc781a */ /* 0x000fc80000000000 */
[----:B------:R-:W-:Y:S01]  /*7600*/  LOP3.LUT R252, R252, 0x38, RZ, 0xfc, !PT ;  /* 0x00000038fcfc7812 */ /* 0x000fe200078efcff */
[----:B------:R0:W2:Y:S03]  /*7610*/  @!P2 LDG.E.U16 R238, desc[UR18][R134.64] ;  /* 0x0000001286eea981 */ /* 0x0000a6000c1e1500 */
[----:B------:R-:W-:Y:S02]  /*7620*/  ISETP.GE.AND P2, PT, R252, UR25, PT ;  /* 0x00000019fc007c0c */ /* 0x000fe4000bf46270 */
[----:B------:R-:W-:Y:S01]  /*7630*/  SHF.R.U32.HI R252, RZ, 0x6, R251 ;  /* 0x00000006fffc7819 */ /* 0x000fe200000116fb */
[----:B------:R-:W-:Y:S01]  /*7640*/  STL [R1+0x18], R94 ;  /* 0x0000185e01007387 */ /* 0x000fe20000100800 */
[----:B------:R-:W-:Y:S02]  /*7650*/  PRMT R234, RZ, 0x7610, R234 ;  /* 0x00007610ffea7816 */ /* 0x000fe400000000ea */
[----:B------:R-:W-:Y:S01]  /*7660*/  SGXT.U32 R252, R252, 0x1 ;  /* 0x00000001fcfc781a */ /* 0x000fe20000000000 */
[----:B------:R-:W-:Y:S04]  /*7670*/  STL [R1+0x14], R95 ;  /* 0x0000145f01007387 */ /* 0x000fe80000100800 */
[----:B------:R-:W-:Y:S01]  /*7680*/  STL [R1+0x20], R96 ;  /* 0x0000206001007387 */ /* 0x000fe20000100800 */
[----:B------:R-:W-:-:S03]  /*7690*/  LOP3.LUT R252, R252, 0x40, RZ, 0xfc, !PT ;  /* 0x00000040fcfc7812 */ /* 0x000fc600078efcff */
[----:B------:R-:W-:Y:S04]  /*76a0*/  STL [R1+0x1c], R97 ;  /* 0x00001c6101007387 */ /* 0x000fe80000100800 */
[----:B------:R-:W-:Y:S04]  /*76b0*/  STL [R1+0x28], R118 ;  /* 0x0000287601007387 */ /* 0x000fe80000100800 */
[----:B------:R-:W-:Y:S04]  /*76c0*/  STL [R1+0x24], R119 ;  /* 0x0000247701007387 */ /* 0x000fe80000100800 */
[----:B------:R-:W-:Y:S04]  /*76d0*/  STL [R1+0x30], R120 ;  /* 0x0000307801007387 */ /* 0x000fe80000100800 */
[----:B------:R-:W-:Y:S04]  /*76e0*/  STL [R1+0x2c], R121 ;  /* 0x00002c7901007387 */ /* 0x000fe80000100800 */
[----:B------:R-:W2:Y:S01]  /*76f0*/  @!P4 LDG.E.U16 R234, desc[UR18][R138.64] ;  /* 0x000000128aeac981 */ /* 0x000ea2000c1e1500 */
[----:B------:R-:W-:-:S02]  /*7700*/  ISETP.GE.AND P4, PT, R252, UR25, PT ;  /* 0x00000019fc007c0c */ /* 0x000fc4000bf86270 */
[----:B------:R-:W-:Y:S01]  /*7710*/  SHF.R.U32.HI R252, RZ, 0x6, R251 ;  /* 0x00000006fffc7819 */ /* 0x000fe200000116fb */
[----:B------:R-:W-:Y:S04]  /*7720*/  STL [R1+0x38], R124 ;  /* 0x0000387c01007387 */ /* 0x000fe80000100800 */
[----:B------:R-:W-:Y:S01]  /*7730*/  STL [R1+0x34], R125 ;  /* 0x0000347d01007387 */ /* 0x000fe20000100800 */
[----:B------:R-:W-:-:S03]  /*7740*/  SGXT.U32 R252, R252, 0x1 ;  /* 0x00000001fcfc781a */ /* 0x000fc60000000000 */
[----:B------:R-:W-:Y:S01]  /*7750*/  STL [R1+0x40], R126 ;  /* 0x0000407e01007387 */ /* 0x000fe20000100800 */
[----:B------:R-:W-:-:S03]  /*7760*/  PRMT R236, RZ, 0x7610, R236 ;  /* 0x00007610ffec7816 */ /* 0x000fc600000000ec */
[----:B------:R-:W-:Y:S04]  /*7770*/  STL [R1+0x3c], R127 ;  /* 0x00003c7f01007387 */ /* 0x000fe80000100800 */
[----:B------:R-:W-:Y:S04]  /*7780*/  STL [R1+0x48], R132 ;  /* 0x0000488401007387 */ /* 0x000fe80000100800 */
[----:B------:R-:W-:Y:S01]  /*7790*/  STL [R1+0x44], R133 ;  /* 0x0000448501007387 */ /* 0x000fe20000100800 */
[----:B------:R-:W-:-:S03]  /*77a0*/  LOP3.LUT R252, R252, 0x50, RZ, 0xfc, !PT ;  /* 0x00000050fcfc7812 */ /* 0x000fc600078efcff */
[----:B------:R0:W-:Y:S01]  /*77b0*/  STL [R1+0x4c], R135 ;  /* 0x00004c8701007387 */ /* 0x0001e20000100800 */
[----:B------:R-:W-:-:S03]  /*77c0*/  PRMT R225, RZ, 0x7610, R225 ;  /* 0x00007610ffe17816 */ /* 0x000fc600000000e1 */
[----:B------:R-:W2:Y:S01]  /*77d0*/  @!P5 LDG.E.U16 R236, desc[UR18][R146.64] ;  /* 0x0000001292ecd981 */ /* 0x000ea2000c1e1500 */
[----:B0-----:R-:W-:-:S03]  /*77e0*/  SHF.R.U32.HI R135, RZ, 0x6, R251 ;  /* 0x00000006ff877819 */ /* 0x001fc600000116fb */
[----:B------:R-:W2:Y:S01]  /*77f0*/  @!P6 LDG.E.U16 R225, desc[UR18][R140.64] ;  /* 0x000000128ce1e981 */ /* 0x000ea2000c1e1500 */
[----:B------:R-:W-:Y:S02]  /*7800*/  ISETP.GE.AND P5, PT, R252, UR25, PT ;  /* 0x00000019fc007c0c */ /* 0x000fe4000bfa6270 */
[----:B------:R-:W-:Y:S02]  /*7810*/  SGXT.U32 R135, R135, 0x1 ;  /* 0x000000018787781a */ /* 0x000fe40000000000 */
[----:B------:R-:W-:Y:S02]  /*7820*/  SHF.R.U32.HI R252, RZ, 0x6, R251 ;  /* 0x00000006fffc7819 */ /* 0x000fe400000116fb */
[----:B------:R-:W-:Y:S02]  /*7830*/  LOP3.LUT R135, R135, 0x48, RZ, 0xfc, !PT ;  /* 0x0000004887877812 */ /* 0x000fe400078efcff */
[----:B------:R-:W-:Y:S02]  /*7840*/  SGXT.U32 R252, R252, 0x1 ;  /* 0x00000001fcfc781a */ /* 0x000fe40000000000 */
[----:B------:R-:W-:-:S02]  /*7850*/  PRMT R233, RZ, 0x7610, R233 ;  /* 0x00007610ffe97816 */ /* 0x000fc400000000e9 */
[----:B------:R-:W-:Y:S02]  /*7860*/  ISETP.GE.AND P6, PT, R135, UR25, PT ;  /* 0x0000001987007c0c */ /* 0x000fe4000bfc6270 */
[----:B------:R-:W-:Y:S02]  /*7870*/  SHF.R.U32.HI R135, RZ, 0x6, R251 ;  /* 0x00000006ff877819 */ /* 0x000fe400000116fb */
[----:B------:R-:W-:Y:S01]  /*7880*/  LOP3.LUT R252, R252, 0x58, RZ, 0xfc, !PT ;  /* 0x00000058fcfc7812 */ /* 0x000fe200078efcff */
[----:B------:R-:W2:Y:S01]  /*7890*/  @!P3 LDG.E.U16 R233, desc[UR18][R152.64] ;  /* 0x0000001298e9b981 */ /* 0x000ea2000c1e1500 */
[----:B------:R-:W-:Y:S02]  /*78a0*/  SGXT.U32 R135, R135, 0x1 ;  /* 0x000000018787781a */ /* 0x000fe40000000000 */
[----:B------:R-:W-:Y:S02]  /*78b0*/  PRMT R240, RZ, 0x7610, R240 ;  /* 0x00007610fff07816 */ /* 0x000fe400000000f0 */
[----:B------:R-:W-:-:S02]  /*78c0*/  ISETP.GE.AND P3, PT, R252, UR25, PT ;  /* 0x00000019fc007c0c */ /* 0x000fc4000bf66270 */
[--C-:B------:R-:W-:Y:S02]  /*78d0*/  SHF.R.U32.HI R252, RZ, 0x6, R251.reuse ;  /* 0x00000006fffc7819 */ /* 0x100fe400000116fb */
[----:B------:R-:W-:Y:S01]  /*78e0*/  LOP3.LUT R135, R135, 0x60, RZ, 0xfc, !PT ;  /* 0x0000006087877812 */ /* 0x000fe200078efcff */
[----:B------:R-:W2:Y:S01]  /*78f0*/  @!P2 LDG.E.U16 R240, desc[UR18][R160.64] ;  /* 0x00000012a0f0a981 */ /* 0x000ea2000c1e1500 */
[----:B------:R-:W-:Y:S02]  /*7900*/  SGXT.U32 R252, R252, 0x1 ;  /* 0x00000001fcfc781a */ /* 0x000fe40000000000 */
[----:B------:R-:W-:Y:S02]  /*7910*/  ISETP.GE.AND P2, PT, R135, UR25, PT ;  /* 0x0000001987007c0c */ /* 0x000fe4000bf46270 */
[----:B------:R-:W-:Y:S02]  /*7920*/  PRMT R232, RZ, 0x7610, R232 ;  /* 0x00007610ffe87816 */ /* 0x000fe400000000e8 */
[----:B------:R-:W-:-:S02]  /*7930*/  SHF.R.U32.HI R135, RZ, 0x6, R251 ;  /* 0x00000006ff877819 */ /* 0x000fc400000116fb */
[----:B------:R-:W-:Y:S02]  /*7940*/  LOP3.LUT R252, R252, 0x68, RZ, 0xfc, !PT ;  /* 0x00000068fcfc7812 */ /* 0x000fe400078efcff */
[----:B------:R-:W-:Y:S01]  /*7950*/  SGXT.U32 R135, R135, 0x1 ;  /* 0x000000018787781a */ /* 0x000fe20000000000 */
[----:B------:R-:W2:Y:S01]  /*7960*/  @!P4 LDG.E.U16 R232, desc[UR18][R166.64] ;  /* 0x00000012a6e8c981 */ /* 0x000ea2000c1e1500 */
[----:B------:R-:W-:Y:S02]  /*7970*/  PRMT R29, RZ, 0x7610, R29 ;  /* 0x00007610ff1d7816 */ /* 0x000fe4000000001d */
[----:B------:R-:W-:Y:S02]  /*7980*/  ISETP.GE.AND P4, PT, R252, UR25, PT ;  /* 0x00000019fc007c0c */ /* 0x000fe4000bf86270 */
[----:B------:R-:W-:Y:S01]  /*7990*/  LOP3.LUT R135, R135, 0x70, RZ, 0xfc, !PT ;  /* 0x0000007087877812 */ /* 0x000fe200078efcff */
[----:B------:R-:W0:Y:S01]  /*79a0*/  S2R R252, SR_TID.X ;  /* 0x0000000000fc7919 */ /* 0x000e220000002100 */
[----:B------:R-:W2:Y:S02]  /*79b0*/  @!P6 LDG.E.U16 R29, desc[UR18][R174.64] ;  /* 0x00000012ae1de981 */ /* 0x000ea4000c1e1500 */
[----:B------:R-:W-:-:S02]  /*79c0*/  ISETP.GE.AND P6, PT, R135, UR25, PT ;  /* 0x0000001987007c0c */ /* 0x000fc4000bfc6270 */
[----:B------:R-:W-:Y:S02]  /*79d0*/  SHF.R.U32.HI R135, RZ, 0x6, R251 ;  /* 0x00000006ff877819 */ /* 0x000fe400000116fb */
[----:B------:R-:W-:Y:S02]  /*79e0*/  PRMT R231, RZ, 0x7610, R231 ;  /* 0x00007610ffe77816 */ /* 0x000fe400000000e7 */
[----:B------:R-:W-:-:S04]  /*79f0*/  SGXT.U32 R135, R135, 0x1 ;  /* 0x000000018787781a */ /* 0x000fc80000000000 */
[----:B------:R-:W-:Y:S01]  /*7a00*/  LOP3.LUT R135, R135, 0x78, RZ, 0xfc, !PT ;  /* 0x0000007887877812 */ /* 0x000fe200078efcff */
[----:B------:R-:W2:Y:S03]  /*7a10*/  @!P5 LDG.E.U16 R231, desc[UR18][R180.64] ;  /* 0x00000012b4e7d981 */ /* 0x000ea6000c1e1500 */
[----:B------:R-:W-:Y:S02]  /*7a20*/  ISETP.GE.AND P5, PT, R135, UR25, PT ;  /* 0x0000001987007c0c */ /* 0x000fe4000bfa6270 */
[----:B------:R-:W-:Y:S02]  /*7a30*/  SHF.R.U32.HI R135, RZ, 0x6, R251 ;  /* 0x00000006ff877819 */ /* 0x000fe400000116fb */
[----:B------:R-:W-:Y:S02]  /*7a40*/  PRMT R235, RZ, 0x7610, R235 ;  /* 0x00007610ffeb7816 */ /* 0x000fe400000000eb */
[----:B------:R-:W-:-:S04]  /*7a50*/  SGXT.U32 R135, R135, 0x1 ;  /* 0x000000018787781a */ /* 0x000fc80000000000 */
[----:B------:R-:W-:Y:S01]  /*7a60*/  LOP3.LUT R135, R135, 0x2a, RZ, 0xfc, !PT ;  /* 0x0000002a87877812 */ /* 0x000fe200078efcff */
[----:B------:R-:W2:Y:S03]  /*7a70*/  @!P3 LDG.E.U16 R235, desc[UR18][R188.64] ;  /* 0x00000012bcebb981 */ /* 0x000ea6000c1e1500 */
[----:B------:R-:W-:Y:S02]  /*7a80*/  ISETP.GE.AND P3, PT, R135, UR25, PT ;  /* 0x0000001987007c0c */ /* 0x000fe4000bf66270 */
[----:B------:R-:W-:Y:S02]  /*7a90*/  SHF.R.U32.HI R135, RZ, 0x6, R251 ;  /* 0x00000006ff877819 */ /* 0x000fe400000116fb */
[----:B0-----:R-:W-:Y:S02]  /*7aa0*/  SHF.R.U32.HI R251, RZ, 0x6, R252 ;  /* 0x00000006fffb7819 */ /* 0x001fe400000116fc */
[----:B------:R-:W-:-:S02]  /*7ab0*/  PRMT R239, RZ, 0x7610, R239 ;  /* 0x00007610ffef7816 */ /* 0x000fc400000000ef */
[----:B------:R-:W-:-:S04]  /*7ac0*/  SGXT.U32 R251, R251, 0x1 ;  /* 0x00000001fbfb781a */ /* 0x000fc80000000000 */
[----:B------:R-:W-:Y:S01]  /*7ad0*/  LOP3.LUT R251, R251, 0x3a, RZ, 0xfc, !PT ;  /* 0x0000003afbfb7812 */ /* 0x000fe200078efcff */
[----:B------:R-:W2:Y:S03]  /*7ae0*/  @!P4 LDG.E.U16 R239, desc[UR18][R202.64] ;  /* 0x00000012caefc981 */ /* 0x000ea6000c1e1500 */
[----:B------:R-:W-:Y:S02]  /*7af0*/  ISETP.GE.AND P4, PT, R251, UR25, PT ;  /* 0x00000019fb007c0c */ /* 0x000fe4000bf86270 */
[----:B------:R-:W0:Y:S01]  /*7b00*/  S2R R251, SR_TID.X ;  /* 0x0000000000fb7919 */ /* 0x000e220000002100 */
[----:B------:R-:W-:Y:S02]  /*7b10*/  SGXT.U32 R135, R135, 0x1 ;  /* 0x000000018787781a */ /* 0x000fe40000000000 */
[----:B------:R-:W-:Y:S02]  /*7b20*/  PRMT R230, RZ, 0x7610, R230 ;  /* 0x00007610ffe67816 */ /* 0x000fe400000000e6 */
[----:B------:R-:W-:-:S04]  /*7b30*/  LOP3.LUT R135, R135, 0x32, RZ, 0xfc, !PT ;  /* 0x0000003287877812 */ /* 0x000fc800078efcff */
[----:B------:R-:W2:Y:S01]  /*7b40*/  @!P2 LDG.E.U16 R230, desc[UR18][R194.64] ;  /* 0x00000012c2e6a981 */ /* 0x000ea2000c1e1500 */
[----:B------:R-:W-:Y:S02]  /*7b50*/  ISETP.GE.AND P2, PT, R135, UR25, PT ;  /* 0x0000001987007c0c */ /* 0x000fe4000bf46270 */
[----:B------:R-:W-:Y:S02]  /*7b60*/  SHF.R.U32.HI R135, RZ, 0x6, R252 ;  /* 0x00000006ff877819 */ /* 0x000fe400000116fc */
[----:B------:R-:W-:Y:S02]  /*7b70*/  PRMT R229, RZ, 0x7610, R229 ;  /* 0x00007610ffe57816 */ /* 0x000fe400000000e5 */
[----:B------:R-:W-:-:S04]  /*7b80*/  SGXT.U32 R135, R135, 0x1 ;  /* 0x000000018787781a */ /* 0x000fc80000000000 */
[----:B------:R-:W-:Y:S01]  /*7b90*/  LOP3.LUT R135, R135, 0x42, RZ, 0xfc, !PT ;  /* 0x0000004287877812 */ /* 0x000fe200078efcff */
[----:B------:R-:W2:Y:S03]  /*7ba0*/  @!P6 LDG.E.U16 R229, desc[UR18][R208.64] ;  /* 0x00000012d0e5e981 */ /* 0x000ea6000c1e1500 */
[----:B------:R-:W-:Y:S01]  /*7bb0*/  ISETP.GE.AND P6, PT, R135, UR25, PT ;  /* 0x0000001987007c0c */ /* 0x000fe2000bfc6270 */
[----:B------:R-:W-:Y:S01]  /*7bc0*/  IMAD.WIDE R162, R4, 0x2, R162 ;  /* 0x0000000204a27825 */ /* 0x000fe200078e02a2 */
[----:B------:R-:W-:Y:S02]  /*7bd0*/  PRMT R242, RZ, 0x7610, R242 ;  /* 0x00007610fff27816 */ /* 0x000fe400000000f2 */
[----:B0-----:R-:W-:-:S04]  /*7be0*/  SHF.R.U32.HI R135, RZ, 0x6, R251 ;  /* 0x00000006ff877819 */ /* 0x001fc800000116fb */
[----:B------:R-:W2:Y:S01]  /*7bf0*/  @!P4 LDG.E.U16 R242, desc[UR18][R162.64] ;  /* 0x00000012a2f2c981 */ /* 0x000ea2000c1e1500 */
[----:B------:R-:W-:-:S04]  /*7c00*/  SGXT.U32 R135, R135, 0x1 ;  /* 0x000000018787781a */ /* 0x000fc80000000000 */
[----:B------:R-:W-:-:S04]  /*7c10*/  LOP3.LUT R135, R135, 0x4, RZ, 0xfc, !PT ;  /* 0x0000000487877812 */ /* 0x000fc800078efcff */
[----:B------:R-:W-:Y:S02]  /*7c20*/  ISETP.GE.AND P4, PT, R135, UR25, PT ;  /* 0x0000001987007c0c */ /* 0x000fe4000bf86270 */
[----:B------:R-:W-:Y:S02]  /*7c30*/  SHF.R.U32.HI R135, RZ, 0x6, R251 ;  /* 0x00000006ff877819 */ /* 0x000fe400000116fb */
[----:B------:R-:W-:Y:S02]  /*7c40*/  PRMT R223, RZ, 0x7610, R223 ;  /* 0x00007610ffdf7816 */ /* 0x000fe400000000df */
[----:B------:R-:W-:-:S04]  /*7c50*/  SGXT.U32 R135, R135, 0x1 ;  /* 0x000000018787781a */ /* 0x000fc80000000000 */
[----:B------:R-:W-:Y:S01]  /*7c60*/  LOP3.LUT R135, R135, 0x6, RZ, 0xfc, !PT ;  /* 0x0000000687877812 */ /* 0x000fe200078efcff */
[----:B------:R-:W2:Y:S03]  /*7c70*/  @!P5 LDG.E.U16 R223, desc[UR18][R216.64] ;  /* 0x00000012d8dfd981 */ /* 0x000ea6000c1e1500 */
[----:B------:R-:W-:Y:S02]  /*7c80*/  ISETP.GE.AND P5, PT, R135, UR25, PT ;  /* 0x0000001987007c0c */ /* 0x000fe4000bfa6270 */
[----:B------:R-:W-:Y:S01]  /*7c90*/  SHF.R.U32.HI R135, RZ, 0x6, R251 ;  /* 0x00000006ff877819 */ /* 0x000fe200000116fb */
[C---:B------:R-:W-:Y:S01]  /*7ca0*/  IMAD.WIDE R148, R4.reuse, 0x2, R148 ;  /* 0x0000000204947825 */ /* 0x040fe200078e0294 */
[----:B------:R-:W-:Y:S02]  /*7cb0*/  PRMT R243, RZ, 0x7610, R243 ;  /* 0x00007610fff37816 */ /* 0x000fe400000000f3 */
[----:B------:R-:W-:Y:S01]  /*7cc0*/  SGXT.U32 R135, R135, 0x1 ;  /* 0x000000018787781a */ /* 0x000fe20000000000 */
[----:B------:R-:W-:Y:S01]  /*7cd0*/  IMAD.WIDE R154, R4, 0x2, R154 ;  /* 0x00000002049a7825 */ /* 0x000fe200078e029a */
[----:B------:R-:W-:-:S02]  /*7ce0*/  PRMT R224, RZ, 0x7610, R224 ;  /* 0x00007610ffe07816 */ /* 0x000fc400000000e0 */
[----:B------:R-:W-:Y:S01]  /*7cf0*/  LOP3.LUT R135, R135, 0xc, RZ, 0xfc, !PT ;  /* 0x0000000c87877812 */ /* 0x000fe200078efcff */
[----:B------:R-:W2:Y:S03]  /*7d00*/  @!P3 LDG.E.U16 R243, desc[UR18][R148.64] ;  /* 0x0000001294f3b981 */ /* 0x000ea6000c1e1500 */
[----:B------:R-:W-:Y:S01]  /*7d10*/  ISETP.GE.AND P3, PT, R135, UR25, PT ;  /* 0x0000001987007c0c */ /* 0x000fe2000bf66270 */
[----:B------:R-:W2:Y:S01]  /*7d20*/  @!P2 LDG.E.U16 R224, desc[UR18][R154.64] ;  /* 0x000000129ae0a981 */ /* 0x000ea2000c1e1500 */
[----:B------:R-:W-:-:S04]  /*7d30*/  LEA.HI R135, R251, 0xe, RZ, 0x1a ;  /* 0x0000000efb877811 */ /* 0x000fc800078fd0ff */
[----:B------:R-:W-:Y:S02]  /*7d40*/  ISETP.GE.AND P2, PT, R135, UR25, PT ;  /* 0x0000001987007c0c */ /* 0x000fe4000bf46270 */
[----:B------:R-:W-:Y:S01]  /*7d50*/  SHF.R.U32.HI R135, RZ, 0x6, R251 ;  /* 0x00000006ff877819 */ /* 0x000fe200000116fb */
[----:B------:R-:W-:Y:S01]  /*7d60*/  IMAD.WIDE R98, R4, 0x2, R98 ;  /* 0x0000000204627825 */ /* 0x000fe200078e0262 */
[----:B------:R-:W-:Y:S02]  /*7d70*/  PRMT R132, RZ, 0x7610, R132 ;  /* 0x00007610ff847816 */ /* 0x000fe40000000084 */
[----:B------:R-:W-:-:S04]  /*7d80*/  SGXT.U32 R135, R135, 0x1 ;  /* 0x000000018787781a */ /* 0x000fc80000000000 */
[----:B------:R-:W-:Y:S01]  /*7d90*/  LOP3.LUT R135, R135, 0x14, RZ, 0xfc, !PT ;  /* 0x0000001487877812 */ /* 0x000fe200078efcff */
[----:B------:R-:W2:Y:S03]  /*7da0*/  @!P4 LDG.E.U16 R132, desc[UR18][R98.64] ;  /* 0x000000126284c981 */ /* 0x000ea6000c1e1500 */
        /* <DEDUP_REMOVED lines=110> */
[----:B------:R-:W3:Y:S03]  /*8490*/  @!P5 LDG.E.U16 R7, desc[UR18][R172.64] ;  /* 0x00000012ac07d981 */ /* 0x000ee6000c1e1500 */
        /* <DEDUP_REMOVED lines=29> */
[----:B------:R-:W3:Y:S03]  /*8670*/  @!P5 LDG.E.U16 R11, desc[UR18][R182.64] ;  /* 0x00000012b60bd981 */ /* 0x000ee6000c1e1500 */
[----:B------:R-:W-:Y:S01]  /*8680*/  ISETP.GE.AND P5, PT, R135, UR25, PT ;  /* 0x0000001987007c0c */ /* 0x000fe2000bfa6270 */
[----:B------:R-:W3:Y:S01]  /*8690*/  @!P3 LDG.E.U16 R12, desc[UR18][R184.64] ;  /* 0x00000012b80cb981 */ /* 0x000ee2000c1e1500 */
[----:B------:R-:W-:-:S04]  /*86a0*/  LEA.HI R135, R251, 0x5e, RZ, 0x1a ;  /* 0x0000005efb877811 */ /* 0x000fc800078fd0ff */
[----:B------:R-:W-:Y:S02]  /*86b0*/  ISETP.GE.AND P3, PT, R135, UR25, PT ;  /* 0x0000001987007c0c */ /* 0x000fe4000bf66270 */
[--C-:B------:R-:W-:Y:S02]  /*86c0*/  SHF.R.U32.HI R135, RZ, 0x6, R251.reuse ;  /* 0x00000006ff877819 */ /* 0x100fe400000116fb */
        /* <DEDUP_REMOVED lines=23> */
[----:B------:R-:W-:Y:S02]  /*8840*/  SGXT.U32 R135, R135, 0x1 ;  /* 0x000000018787781a */ /* 0x000fe40000000000 */
[----:B------:R-:W-:-:S02]  /*8850*/  SGXT.U32 R251, R251, 0x1 ;  /* 0x00000001fbfb781a */ /* 0x000fc40000000000 */
[----:B------:R-:W-:Y:S01]  /*8860*/  PRMT R19, RZ, 0x7610, R19 ;  /* 0x00007610ff137816 */ /* 0x000fe20000000013 */
[----:B------:R-:W-:Y:S01]  /*8870*/  IMAD.WIDE R190, R4, 0x2, R190 ;  /* 0x0000000204be7825 */ /* 0x000fe200078e02be */
[----:B------:R-:W-:Y:S02]  /*8880*/  PRMT R14, RZ, 0x7610, R14 ;  /* 0x00007610ff0e7816 */ /* 0x000fe4000000000e */
[----:B------:R-:W-:Y:S02]  /*8890*/  LOP3.LUT R251, R251, 0x72, RZ, 0xfc, !PT ;  /* 0x00000072fbfb7812 */ /* 0x000fe400078efcff */
[----:B------:R-:W-:Y:S01]  /*88a0*/  LOP3.LUT R135, R135, 0x64, RZ, 0xfc, !PT ;  /* 0x0000006487877812 */ /* 0x000fe200078efcff */
[----:B------:R-:W3:Y:S01]  /*88b0*/  @!P5 LDG.E.U16 R19, desc[UR18][R200.64] ;  /* 0x00000012c813d981 */ /* 0x000ee2000c1e1500 */
[----:B------:R-:W-:-:S03]  /*88c0*/  ISETP.GE.AND P5, PT, R251, UR25, PT ;  /* 0x00000019fb007c0c */ /* 0x000fc6000bfa6270 */
[----:B------:R-:W3:Y:S01]  /*88d0*/  @!P4 LDG.E.U16 R14, desc[UR18][R190.64] ;  /* 0x00000012be0ec981 */ /* 0x000ee2000c1e1500 */
[----:B------:R-:W-:Y:S02]  /*88e0*/  ISETP.GE.AND P4, PT, R135, UR25, PT ;  /* 0x0000001987007c0c */ /* 0x000fe4000bf86270 */
[----:B------:R-:W-:Y:S01]  /*88f0*/  SHF.R.U32.HI R135, RZ, 0x6, R252 ;  /* 0x00000006ff877819 */ /* 0x000fe200000116fc */
[----:B------:R-:W0:Y:S01]  /*8900*/  S2R R251, SR_TID.X ;  /* 0x0000000000fb7919 */ /* 0x000e220000002100 */
[----:B------:R-:W-:Y:S02]  /*8910*/  PRMT R16, RZ, 0x7610, R16 ;  /* 0x00007610ff107816 */ /* 0x000fe40000000010 */
[----:B------:R-:W-:Y:S01]  /*8920*/  SGXT.U32 R135, R135, 0x1 ;  /* 0x000000018787781a */ /* 0x000fe20000000000 */
[C---:B------:R-:W-:Y:S01]  /*8930*/  IMAD.WIDE R112, R4.reuse, 0x2, R112 ;  /* 0x0000000204707825 */ /* 0x040fe200078e0270 */
[----:B------:R-:W-:Y:S02]  /*8940*/  PRMT R18, RZ, 0x7610, R18 ;  /* 0x00007610ff127816 */ /* 0x000fe40000000012 */
[----:B------:R-:W-:Y:S01]  /*8950*/  LOP3.LUT R135, R135, 0x6a, RZ, 0xfc, !PT ;  /* 0x0000006a87877812 */ /* 0x000fe200078efcff */
[----:B------:R-:W-:Y:S01]  /*8960*/  IMAD.WIDE R198, R4, 0x2, R198 ;  /* 0x0000000204c67825 */ /* 0x000fe200078e02c6 */
[----:B------:R-:W3:Y:S02]  /*8970*/  @!P3 LDG.E.U16 R16, desc[UR18][R112.64] ;  /* 0x000000127010b981 */ /* 0x000ee4000c1e1500 */
[----:B------:R-:W-:-:S02]  /*8980*/  ISETP.GE.AND P3, PT, R135, UR25, PT ;  /* 0x0000001987007c0c */ /* 0x000fc4000bf66270 */
[----:B------:R-:W-:Y:S01]  /*8990*/  LEA.HI R135, R252, 0x6e, RZ, 0x1a ;  /* 0x0000006efc877811 */ /* 0x000fe200078fd0ff */
        /* <DEDUP_REMOVED lines=9> */
[----:B0-----:R-:W-:Y:S01]  /*8a30*/  SHF.R.U32.HI R135, RZ, 0x6, R251 ;  /* 0x00000006ff877819 */ /* 0x001fe200000116fb */
[----:B------:R-:W-:Y:S01]  /*8a40*/  IMAD.WIDE R206, R4, 0x2, R206 ;  /* 0x0000000204ce7825 */ /* 0x000fe200078e02ce */
[----:B------:R-:W-:Y:S02]  /*8a50*/  PRMT R21, RZ, 0x7610, R21 ;  /* 0x00007610ff157816 */ /* 0x000fe40000000015 */
[----:B------:R-:W-:-:S04]  /*8a60*/  SGXT.U32 R135, R135, 0x1 ;  /* 0x000000018787781a */ /* 0x000fc80000000000 */
[----:B------:R-:W-:Y:S01]  /*8a70*/  LOP3.LUT R135, R135, 0x76, RZ, 0xfc, !PT ;  /* 0x0000007687877812 */ /* 0x000fe200078efcff */
[----:B------:R-:W3:Y:S03]  /*8a80*/  @!P2 LDG.E.U16 R21, desc[UR18][R206.64] ;  /* 0x00000012ce15a981 */ /* 0x000ee6000c1e1500 */
[----:B------:R-:W-:Y:S02]  /*8a90*/  ISETP.GE.AND P2, PT, R135, UR25, PT ;  /* 0x0000001987007c0c */ /* 0x000fe4000bf46270 */
[----:B------:R-:W0:Y:S01]  /*8aa0*/  S2R R135, SR_TID.X ;  /* 0x0000000000877919 */ /* 0x000e220000002100 */
[----:B------:R-:W-:Y:S01]  /*8ab0*/  SHF.R.U32.HI R251, RZ, 0x6, R251 ;  /* 0x00000006fffb7819 */ /* 0x000fe200000116fb */
[----:B------:R-:W-:Y:S01]  /*8ac0*/  IMAD.WIDE R114, R4, 0x2, R114 ;  /* 0x0000000204727825 */ /* 0x000fe200078e0272 */
[----:B------:R-:W-:Y:S02]  /*8ad0*/  PRMT R22, RZ, 0x7610, R22 ;  /* 0x00007610ff167816 */ /* 0x000fe40000000016 */
[----:B------:R-:W-:-:S02]  /*8ae0*/  SGXT.U32 R251, R251, 0x1 ;  /* 0x00000001fbfb781a */ /* 0x000fc40000000000 */
[----:B------:R-:W-:Y:S02]  /*8af0*/  PRMT R222, RZ, 0x7610, R222 ;  /* 0x00007610ffde7816 */ /* 0x000fe400000000de */
[----:B------:R-:W-:Y:S01]  /*8b00*/  LOP3.LUT R251, R251, 0x7a, RZ, 0xfc, !PT ;  /* 0x0000007afbfb7812 */ /* 0x000fe200078efcff */
[----:B------:R-:W3:Y:S03]  /*8b10*/  @!P4 LDG.E.U16 R22, desc[UR18][R114.64] ;  /* 0x000000127216c981 */ /* 0x000ee6000c1e1500 */
[----:B------:R-:W-:Y:S01]  /*8b20*/  ISETP.GE.AND P4, PT, R251, UR25, PT ;  /* 0x00000019fb007c0c */ /* 0x000fe2000bf86270 */
[----:B------:R-:W3:Y:S01]  /*8b30*/  @!P6 LDG.E.U16 R222, desc[UR18][R168.64] ;  /* 0x00000012a8dee981 */ /* 0x000ee2000c1e1500 */
[----:B------:R-:W-:Y:S01]  /*8b40*/  PRMT R23, RZ, 0x7610, R23 ;  /* 0x00007610ff177816 */ /* 0x000fe20000000017 */
[C---:B------:R-:W-:Y:S01]  /*8b50*/  IMAD.WIDE R210, R4.reuse, 0x2, R210 ;  /* 0x0000000204d27825 */ /* 0x040fe200078e02d2 */
[----:B------:R-:W-:Y:S01]  /*8b60*/  PRMT R26, RZ, 0x7610, R26 ;  /* 0x00007610ff1a7816 */ /* 0x000fe2000000001a */
[----:B------:R-:W3:Y:S02]  /*8b70*/  LDL.LU R251, [R1+0x54] ;  /* 0x0000540001fb7983 */ /* 0x000ee40000300800 */
[----:B------:R-:W-:-:S02]  /*8b80*/  IMAD.WIDE R218, R4, 0x2, R218 ;  /* 0x0000000204da7825 */ /* 0x000fc400078e02da */
[----:B------:R-:W3:Y:S04]  /*8b90*/  @!P5 LDG.E.U16 R23, desc[UR18][R210.64] ;  /* 0x00000012d217d981 */ /* 0x000ee8000c1e1500 */
[----:B------:R-:W3:Y:S01]  /*8ba0*/  @!P4 LDG.E.U16 R26, desc[UR18][R218.64] ;  /* 0x00000012da1ac981 */ /* 0x000ee2000c1e1500 */
[----:B0-----:R-:W-:-:S04]  /*8bb0*/  SHF.R.U32.HI R252, RZ, 0x6, R135 ;  /* 0x00000006fffc7819 */ /* 0x001fc80000011687 */
[----:B------:R-:W-:-:S04]  /*8bc0*/  SGXT.U32 R252, R252, 0x1 ;  /* 0x00000001fcfc781a */ /* 0x000fc80000000000 */
[----:B------:R-:W-:-:S04]  /*8bd0*/  LOP3.LUT R252, R252, 0x7c, RZ, 0xfc, !PT ;  /* 0x0000007cfcfc7812 */ /* 0x000fc800078efcff */
[----:B------:R-:W-:Y:S01]  /*8be0*/  ISETP.GE.AND P5, PT, R252, UR25, PT ;  /* 0x00000019fc007c0c */ /* 0x000fe2000bfa6270 */
[C---:B------:R-:W-:Y:S01]  /*8bf0*/  IMAD.WIDE R212, R4.reuse, 0x2, R212 ;  /* 0x0000000204d47825 */ /* 0x040fe200078e02d4 */
[----:B------:R-:W-:Y:S02]  /*8c00*/  PRMT R24, RZ, 0x7610, R24 ;  /* 0x00007610ff187816 */ /* 0x000fe40000000018 */
[----:B------:R-:W-:Y:S01]  /*8c10*/  PRMT R27, RZ, 0x7610, R27 ;  /* 0x00007610ff1b7816 */ /* 0x000fe2000000001b */
[C---:B------:R-:W-:Y:S01]  /*8c20*/  IMAD.WIDE R220, R4.reuse, 0x2, R220 ;  /* 0x0000000204dc7825 */ /* 0x040fe200078e02dc */
[----:B------:R-:W0:Y:S02]  /*8c30*/  S2R R252, SR_TID.X ;  /* 0x0000000000fc7919 */ /* 0x000e240000002100 */
[----:B------:R-:W3:Y:S05]  /*8c40*/  @!P3 LDG.E.U16 R24, desc[UR18][R212.64] ;  /* 0x00000012d418b981 */ /* 0x000eea000c1e1500 */
[----:B------:R-:W3:Y:S01]  /*8c50*/  @!P5 LDG.E.U16 R27, desc[UR18][R220.64] ;  /* 0x00000012dc1bd981 */ /* 0x000ee2000c1e1500 */
[----:B------:R-:W-:Y:S01]  /*8c60*/  PRMT R25, RZ, 0x7610, R25 ;  /* 0x00007610ff197816 */ /* 0x000fe20000000019 */
[----:B------:R-:W-:-:S05]  /*8c70*/  IMAD.WIDE R214, R4, 0x2, R214 ;  /* 0x0000000204d67825 */ /* 0x000fca00078e02d6 */
[----:B------:R-:W3:Y:S01]  /*8c80*/  @!P2 LDG.E.U16 R25, desc[UR18][R214.64] ;  /* 0x00000012d619a981 */ /* 0x000ee2000c1e1500 */
[----:B0-----:R-:W-:-:S04]  /*8c90*/  LOP3.LUT R252, R252, 0x7f, RZ, 0xc0, !PT ;  /* 0x0000007ffcfc7812 */ /* 0x001fc800078ec0ff */
[----:B------:R-:W-:Y:S02]  /*8ca0*/  ISETP.GE.AND P2, PT, R252, UR25, PT ;  /* 0x00000019fc007c0c */ /* 0x000fe4000bf46270 */
[----:B------:R-:W3:Y:S01]  /*8cb0*/  LDL.LU R252, [R1+0x50] ;  /* 0x0000500001fc7983 */ /* 0x000ee20000300800 */
[----:B------:R-:W-:-:S04]  /*8cc0*/  LEA.HI R135, R135, 0x7e, RZ, 0x1a ;  /* 0x0000007e87877811 */ /* 0x000fc800078fd0ff */
[----:B------:R-:W-:Y:S01]  /*8cd0*/  ISETP.GE.AND P3, PT, R135, UR25, PT ;  /* 0x0000001987007c0c */ /* 0x000fe2000bf66270 */
[----:B------:R-:W-:Y:S01]  /*8ce0*/  IMAD.WIDE R116, R4, 0x2, R116 ;  /* 0x0000000204747825 */ /* 0x000fe200078e0274 */
[----:B------:R-:W-:-:S11]  /*8cf0*/  PRMT R28, RZ, 0x7610, R28 ;  /* 0x00007610ff1c7816 */ /* 0x000fd6000000001c */
[----:B------:R-:W3:Y:S01]  /*8d00*/  @!P3 LDG.E.U16 R28, desc[UR18][R116.64] ;  /* 0x00000012741cb981 */ /* 0x000ee2000c1e1500 */
[----:B------:R-:W-:Y:S01]  /*8d10*/  BAR.SYNC.DEFER_BLOCKING 0x0 ;  /* 0x0000000000007b1d */ /* 0x000fe20000010000 */
[----:B------:R-:W-:-:S05]  /*8d20*/  LOP3.LUT R135, R0, 0x20, RZ, 0x3c, !PT ;  /* 0x0000002000877812 */ /* 0x000fca00078e3cff */
[----:B--2---:R-:W-:Y:S04]  /*8d30*/  STS.U16 [R0+UR9+0x4000], R244 ;  /* 0x004000f400007988 */ /* 0x004fe80008000409 */
[----:B----4-:R-:W-:Y:S04]  /*8d40*/  STS.U16 [R0+UR9+0x4400], R241 ;  /* 0x004400f100007988 */ /* 0x010fe80008000409 */
[----:B------:R-:W-:Y:S04]  /*8d50*/  STS.U16 [R0+UR9+0x4800], R237 ;  /* 0x004800ed00007988 */ /* 0x000fe80008000409 */
[----:B------:R-:W-:Y:S04]  /*8d60*/  STS.U16 [R0+UR9+0x4c00], R245 ;  /* 0x004c00f500007988 */ /* 0x000fe80008000409 */
[----:B------:R-:W-:Y:S04]  /*8d70*/  STS.U16 [R0+UR9+0x5000], R234 ;  /* 0x005000ea00007988 */ /* 0x000fe80008000409 */
[----:B------:R-:W-:Y:S04]  /*8d80*/  STS.U16 [R0+UR9+0x5400], R236 ;  /* 0x005400ec00007988 */ /* 0x000fe80008000409 */
[----:B------:R-:W-:Y:S04]  /*8d90*/  STS.U16 [R0+UR9+0x5800], R233 ;  /* 0x005800e900007988 */ /* 0x000fe80008000409 */
[----:B------:R-:W-:Y:S04]  /*8da0*/  STS.U16 [R0+UR9+0x5c00], R240 ;  /* 0x005c00f000007988 */ /* 0x000fe80008000409 */
[----:B------:R-:W-:Y:S04]  /*8db0*/  STS.U16 [R0+UR9+0x6000], R232 ;  /* 0x006000e800007988 */ /* 0x000fe80008000409 */
[----:B------:R0:W-:Y:S04]  /*8dc0*/  STS.U16 [R0+UR9+0x6400], R29 ;  /* 0x0064001d00007988 */ /* 0x0001e80008000409 */
[----:B------:R-:W-:Y:S04]  /*8dd0*/  STS.U16 [R0+UR9+0x6800], R231 ;  /* 0x006800e700007988 */ /* 0x000fe80008000409 */
[----:B------:R-:W-:Y:S04]  /*8de0*/  STS.U16 [R0+UR9+0x6c00], R235 ;  /* 0x006c00eb00007988 */ /* 0x000fe80008000409 */
[----:B------:R-:W-:Y:S04]  /*8df0*/  STS.U16 [R0+UR9+0x7000], R230 ;  /* 0x007000e600007988 */ /* 0x000fe80008000409 */
[----:B------:R-:W-:Y:S04]  /*8e00*/  STS.U16 [R0+UR9+0x7400], R239 ;  /* 0x007400ef00007988 */ /* 0x000fe80008000409 */
[----:B------:R-:W-:Y:S04]  /*8e10*/  STS.U16 [R0+UR9+0x7800], R229 ;  /* 0x007800e500007988 */ /* 0x000fe80008000409 */
[----:B------:R1:W-:Y:S04]  /*8e20*/  STS.U16 [R0+UR9+0x7c00], R223 ;  /* 0x007c00df00007988 */ /* 0x0003e80008000409 */
[----:B---3--:R-:W-:Y:S04]  /*8e30*/  STS.U16 [R135+UR9+0x4100], R228 ;  /* 0x004100e487007988 */ /* 0x008fe80008000409 */
[----:B------:R-:W-:Y:S04]  /*8e40*/  STS.U16 [R135+UR9+0x4500], R227 ;  /* 0x004500e387007988 */ /* 0x000fe80008000409 */
[----:B------:R-:W-:Y:S04]  /*8e50*/  STS.U16 [R135+UR9+0x4900], R226 ;  /* 0x004900e287007988 */ /* 0x000fe80008000409 */
[----:B------:R-:W-:Y:S04]  /*8e60*/  STS.U16 [R135+UR9+0x4d00], R238 ;  /* 0x004d00ee87007988 */ /* 0x000fe80008000409 */
[----:B------:R2:W-:Y:S04]  /*8e70*/  STS.U16 [R135+UR9+0x5100], R225 ;  /* 0x005100e187007988 */ /* 0x0005e80008000409 */
[----:B------:R-:W-:Y:S04]  /*8e80*/  STS.U16 [R135+UR9+0x5500], R243 ;  /* 0x005500f387007988 */ /* 0x000fe80008000409 */
[----:B------:R3:W-:Y:S04]  /*8e90*/  STS.U16 [R135+UR9+0x5900], R224 ;  /* 0x005900e087007988 */ /* 0x0007e80008000409 */
[----:B------:R4:W-:Y:S01]  /*8ea0*/  STS.U16 [R135+UR9+0x5d00], R242 ;  /* 0x005d00f287007988 */ /* 0x0009e20008000409 */
[----:B0-----:R-:W-:Y:S01]  /*8eb0*/  PRMT R29, RZ, 0x7610, R29 ;  /* 0x00007610ff1d7816 */ /* 0x001fe2000000001d */
[----:B------:R-:W-:Y:S01]  /*8ec0*/  IMAD.WIDE R78, R3, 0x2, R78 ;  /* 0x00000002034e7825 */ /* 0x000fe200078e024e */
[----:B-1----:R-:W-:-:S02]  /*8ed0*/  PRMT R223, RZ, 0x7610, R223 ;  /* 0x00007610ffdf7816 */ /* 0x002fc400000000df */
[----:B--2---:R-:W-:Y:S01]  /*8ee0*/  PRMT R225, RZ, 0x7610, R225 ;  /* 0x00007610ffe17816 */ /* 0x004fe200000000e1 */
[C---:B------:R-:W-:Y:S01]  /*8ef0*/  IMAD.WIDE R62, R3.reuse, 0x2, R62 ;  /* 0x00000002033e7825 */ /* 0x040fe200078e023e */
[----:B---3--:R-:W-:Y:S02]  /*8f00*/  PRMT R224, RZ, 0x7610, R224 ;  /* 0x00007610ffe07816 */ /* 0x008fe400000000e0 */
[----:B------:R-:W-:Y:S01]  /*8f10*/  PRMT R226, RZ, 0x7610, R226 ;  /* 0x00007610ffe27816 */ /* 0x000fe200000000e2 */
[C---:B------:R-:W-:Y:S01]  /*8f20*/  IMAD.WIDE R46, R3.reuse, 0x2, R46 ;  /* 0x00000002032e7825 */ /* 0x040fe200078e022e */
[----:B------:R-:W-:Y:S01]  /*8f30*/  PRMT R227, RZ, 0x7610, R227 ;  /* 0x00007610ffe37816 */ /* 0x000fe200000000e3 */
[----:B------:R-:W2:Y:S02]  /*8f40*/  @!P2 LDG.E.U16 R223, desc[UR18][R62.64] ;  /* 0x000000123edfa981 */ /* 0x000ea4000c1e1500 */
[C---:B------:R-:W-:Y:S01]  /*8f50*/  IMAD.WIDE R30, R3.reuse, 0x2, R30 ;  /* 0x00000002031e7825 */ /* 0x040fe200078e021e */
[----:B------:R-:W-:Y:S01]  /*8f60*/  PRMT R228, RZ, 0x7610, R228 ;  /* 0x00007610ffe47816 */ /* 0x000fe200000000e4 */
[----:B------:R-:W3:Y:S02]  /*8f70*/  @!P2 LDG.E.U16 R224, desc[UR18][R78.64] ;  /* 0x000000124ee0a981 */ /* 0x000ee4000c1e1500 */
[C---:B------:R-:W-:Y:S01]  /*8f80*/  IMAD.WIDE R32, R3.reuse, 0x2, R32 ;  /* 0x0000000203207825 */ /* 0x040fe200078e0220 */
[----:B------:R-:W-:Y:S01]  /*8f90*/  PRMT R229, RZ, 0x7610, R229 ;  /* 0x00007610ffe57816 */ /* 0x000fe200000000e5 */
[----:B------:R-:W2:Y:S02]  /*8fa0*/  @!P2 LDG.E.U16 R29, desc[UR18][R30.64] ;  /* 0x000000121e1da981 */ /* 0x000ea4000c1e1500 */
        /* <DEDUP_REMOVED lines=37> */
[----:B----4-:R-:W-:Y:S01]  /*9200*/  PRMT R242, RZ, 0x7610, R242 ;  /* 0x00007610fff27816 */ /* 0x010fe200000000f2 */
[----:B------:R-:W4:Y:S02]  /*9210*/  @!P2 LDG.E.U16 R237, desc[UR18][R38.64] ;  /* 0x0000001226eda981 */ /* 0x000f24000c1e1500 */
        /* <DEDUP_REMOVED lines=8> */
[----:B------:R-:W2:Y:S04]  /*92a0*/  @!P2 LDG.E.U16 R240, desc[UR18][R86.64] ;  /* 0x0000001256f0a981 */ /* 0x000ea8000c1e1500 */
[----:B------:R0:W-:Y:S04]  /*92b0*/  STS.U16 [R135+UR9+0x6100], R222 ;  /* 0x006100de87007988 */ /* 0x0001e80008000409 */
[----:B------:R1:W-:Y:S01]  /*92c0*/  STS.U16 [R135+UR9+0x6500], R8 ;  /* 0x0065000887007988 */ /* 0x0003e20008000409 */
[----:B------:R-:W-:Y:S01]  /*92d0*/  IMAD.WIDE R56, R3, 0x2, R56 ;  /* 0x0000000203387825 */ /* 0x000fe200078e0238 */
[----:B------:R-:W-:-:S02]  /*92e0*/  PRMT R246, RZ, 0x7610, R246 ;  /* 0x00007610fff67816 */ /* 0x000fc400000000f6 */
[----:B------:R-:W2:Y:S01]  /*92f0*/  @!P2 LDG.E.U16 R241, desc[UR18][R40.64] ;  /* 0x0000001228f1a981 */ /* 0x000ea2000c1e1500 */
[----:B0-----:R-:W-:Y:S01]  /*9300*/  PRMT R222, RZ, 0x7610, R222 ;  /* 0x00007610ffde7816 */ /* 0x001fe200000000de */
[----:B------:R-:W-:Y:S02]  /*9310*/  IMAD.WIDE R72, R3, 0x2, R72 ;  /* 0x0000000203487825 */ /* 0x000fe400078e0248 */
[----:B------:R-:W2:Y:S01]  /*9320*/  @!P2 LDG.E.U16 R242, desc[UR18][R56.64] ;  /* 0x0000001238f2a981 */ /* 0x000ea2000c1e1500 */
[----:B-1----:R-:W-:-:S03]  /*9330*/  LOP3.LUT R8, R0, 0x20, RZ, 0x3c, !PT ;  /* 0x0000002000087812 */ /* 0x002fc600078e3cff */
[----:B------:R0:W5:Y:S04]  /*9340*/  LDL.LU R135, [R1+0x4c] ;  /* 0x00004c0001877983 */ /* 0x0001680000300800 */
[----:B------:R1:W-:Y:S04]  /*9350*/  STS.U16 [R8+UR9+0x6900], R11 ;  /* 0x0069000b08007988 */ /* 0x0003e80008000409 */
[----:B------:R-:W-:Y:S04]  /*9360*/  STS.U16 [R8+UR9+0x6d00], R14 ;  /* 0x006d000e08007988 */ /* 0x000fe80008000409 */
[----:B------:R-:W-:Y:S01]  /*9370*/  STS.U16 [R8+UR9+0x7100], R17 ;  /* 0x0071001108007988 */ /* 0x000fe20008000409 */
[----:B-1----:R-:W-:-:S03]  /*9380*/  LOP3.LUT R11, R0, 0x40, RZ, 0x3c, !PT ;  /* 0x00000040000b7812 */ /* 0x002fc600078e3cff */
[----:B------:R-:W-:Y:S04]  /*9390*/  STS.U16 [R8+UR9+0x7500], R20 ;  /* 0x0075001408007988 */ /* 0x000fe80008000409 */
[----:B------:R-:W-:Y:S04]  /*93a0*/  STS.U16 [R8+UR9+0x7900], R23 ;  /* 0x0079001708007988 */ /* 0x000fe80008000409 */
[----:B------:R1:W-:Y:S04]  /*93b0*/  STS.U16 [R8+UR9+0x7d00], R26 ;  /* 0x007d001a08007988 */ /* 0x0003e80008000409 */
[----:B------:R0:W-:Y:S04]  /*93c0*/  STS.U16 [R11+UR9+0x4200], R132 ;  /* 0x004200840b007988 */ /* 0x0001e80008000409 */
[----:B------:R0:W-:Y:S04]  /*93d0*/  STS.U16 [R11+UR9+0x4600], R133 ;  /* 0x004600850b007988 */ /* 0x0001e80008000409 */
[----:B------:R0:W-:Y:S04]  /*93e0*/  STS.U16 [R11+UR9+0x4a00], R126 ;  /* 0x004a007e0b007988 */ /* 0x0001e80008000409 */
[----:B------:R0:W-:Y:S04]  /*93f0*/  STS.U16 [R11+UR9+0x4e00], R127 ;  /* 0x004e007f0b007988 */ /* 0x0001e80008000409 */
[----:B------:R0:W-:Y:S04]  /*9400*/  STS.U16 [R11+UR9+0x5200], R124 ;  /* 0x0052007c0b007988 */ /* 0x0001e80008000409 */
[----:B------:R0:W-:Y:S04]  /*9410*/  STS.U16 [R11+UR9+0x5600], R125 ;  /* 0x0056007d0b007988 */ /* 0x0001e80008000409 */
[----:B------:R0:W-:Y:S04]  /*9420*/  STS.U16 [R11+UR9+0x5a00], R120 ;  /* 0x005a00780b007988 */ /* 0x0001e80008000409 */
[----:B------:R0:W-:Y:S01]  /*9430*/  STS.U16 [R11+UR9+0x5e00], R121 ;  /* 0x005e00790b007988 */ /* 0x0001e20008000409 */
[----:B-1----:R-:W-:-:S03]  /*9440*/  LOP3.LUT R8, R0, 0x60, RZ, 0x3c, !PT ;  /* 0x0000006000087812 */ /* 0x002fc600078e3cff */
[----:B------:R-:W-:Y:S04]  /*9450*/  STS.U16 [R11+UR9+0x6200], R6 ;  /* 0x006200060b007988 */ /* 0x000fe80008000409 */
[----:B0-----:R0:W5:Y:S04]  /*9460*/  LDL.LU R132, [R1+0x48] ;  /* 0x0000480001847983 */ /* 0x0011680000300800 */
[----:B------:R-:W-:Y:S04]  /*9470*/  STS.U16 [R11+UR9+0x6600], R9 ;  /* 0x006600090b007988 */ /* 0x000fe80008000409 */
[----:B------:R0:W5:Y:S04]  /*9480*/  LDL.LU R133, [R1+0x44] ;  /* 0x0000440001857983 */ /* 0x0001680000300800 */
        /* <DEDUP_REMOVED lines=12> */
[----:B------:R1:W-:Y:S04]  /*9550*/  STS.U16 [R8+UR9+0x4300], R118 ;  /* 0x0043007608007988 */ /* 0x0003e80008000409 */
[----:B------:R0:W-:Y:S04]  /*9560*/  STS.U16 [R8+UR9+0x4700], R119 ;  /* 0x0047007708007988 */ /* 0x0001e80008000409 */
[----:B------:R0:W-:Y:S04]  /*9570*/  STS.U16 [R8+UR9+0x4b00], R96 ;  /* 0x004b006008007988 */ /* 0x0001e80008000409 */
[----:B-1----:R1:W5:Y:S04]  /*9580*/  LDL.LU R118, [R1+0x28] ;  /* 0x0000280001767983 */ /* 0x0023680000300800 */
[----:B0-----:R1:W5:Y:S04]  /*9590*/  LDL.LU R119, [R1+0x24] ;  /* 0x0000240001777983 */ /* 0x0013680000300800 */
[----:B------:R1:W5:Y:S04]  /*95a0*/  LDL.LU R96, [R1+0x20] ;  /* 0x0000200001607983 */ /* 0x0003680000300800 */
[----:B------:R0:W-:Y:S04]  /*95b0*/  STS.U16 [R8+UR9+0x4f00], R97 ;  /* 0x004f006108007988 */ /* 0x0001e80008000409 */
[----:B------:R1:W-:Y:S04]  /*95c0*/  STS.U16 [R8+UR9+0x5300], R94 ;  /* 0x0053005e08007988 */ /* 0x0003e80008000409 */
[----:B------:R1:W-:Y:S04]  /*95d0*/  STS.U16 [R8+UR9+0x5700], R95 ;  /* 0x0057005f08007988 */ /* 0x0003e80008000409 */
[----:B0-----:R0:W5:Y:S04]  /*95e0*/  LDL.LU R97, [R1+0x1c] ;  /* 0x00001c0001617983 */ /* 0x0011680000300800 */
[----:B-1----:R0:W5:Y:S04]  /*95f0*/  LDL.LU R94, [R1+0x18] ;  /* 0x00001800015e7983 */ /* 0x0021680000300800 */
[----:B------:R0:W5:Y:S04]  /*9600*/  LDL.LU R95, [R1+0x14] ;  /* 0x00001400015f7983 */ /* 0x0001680000300800 */
[----:B------:R1:W-:Y:S04]  /*9610*/  STS.U16 [R8+UR9+0x5b00], R2 ;  /* 0x005b000208007988 */ /* 0x0003e80008000409 */
[----:B------:R-:W2:Y:S01]  /*9620*/  @!P2 LDG.E.U16 R222, desc[UR18][R46.64] ;  /* 0x000000122edea981 */ /* 0x000ea2000c1e1500 */
[----:B------:R-:W-:Y:S01]  /*9630*/  IMAD.WIDE R88, R3, 0x2, R88 ;  /* 0x0000000203587825 */ /* 0x000fe200078e0258 */
[----:B------:R-:W-:-:S02]  /*9640*/  PRMT R247, RZ, 0x7610, R247 ;  /* 0x00007610fff77816 */ /* 0x000fc400000000f7 */
[----:B------:R-:W2:Y:S04]  /*9650*/  @!P2 LDG.E.U16 R243, desc[UR18][R72.64] ;  /* 0x0000001248f3a981 */ /* 0x000ea8000c1e1500 */
[----:B-1----:R-:W2:Y:S01]  /*9660*/  LDL.LU R2, [R1+0x10] ;  /* 0x0000100001027983 */ /* 0x002ea20000300800 */
[C---:B------:R-:W-:Y:S01]  /*9670*/  IMAD.WIDE R42, R3.reuse, 0x2, R42 ;  /* 0x00000002032a7825 */ /* 0x040fe200078e022a */
[----:B------:R-:W-:Y:S02]  /*9680*/  PRMT R248, RZ, 0x7610, R248 ;  /* 0x00007610fff87816 */ /* 0x000fe400000000f8 */
[----:B------:R-:W3:Y:S01]  /*9690*/  @!P2 LDG.E.U16 R244, desc[UR18][R88.64] ;  /* 0x0000001258f4a981 */ /* 0x000ee2000c1e1500 */
[----:B------:R-:W-:Y:S01]  /*96a0*/  IMAD.WIDE R58, R3, 0x2, R58 ;  /* 0x00000002033a7825 */ /* 0x000fe200078e023a */
[----:B------:R-:W-:-:S03]  /*96b0*/  PRMT R249, RZ, 0x7610, R249 ;  /* 0x00007610fff97816 */ /* 0x000fc600000000f9 */
[C---:B------:R-:W-:Y:S01]  /*96c0*/  IMAD.WIDE R74, R3.reuse, 0x2, R74 ;  /* 0x00000002034a7825 */ /* 0x040fe200078e024a */
[----:B------:R-:W-:Y:S01]  /*96d0*/  PRMT R250, RZ, 0x7610, R250 ;  /* 0x00007610fffa7816 */ /* 0x000fe200000000fa */
[----:B------:R-:W3:Y:S02]  /*96e0*/  @!P2 LDG.E.U16 R245, desc[UR18][R42.64] ;  /* 0x000000122af5a981 */ /* 0x000ee4000c1e1500 */
[C---:B------:R-:W-:Y:S01]  /*96f0*/  IMAD.WIDE R90, R3.reuse, 0x2, R90 ;  /* 0x00000002035a7825 */ /* 0x040fe200078e025a */
[----:B------:R-:W-:Y:S01]  /*9700*/  PRMT R251, RZ, 0x7610, R251 ;  /* 0x00007610fffb7816 */ /* 0x000fe200000000fb */
[----:B------:R-:W4:Y:S02]  /*9710*/  @!P2 LDG.E.U16 R246, desc[UR18][R58.64] ;  /* 0x000000123af6a981 */ /* 0x000f24000c1e1500 */
[C---:B------:R-:W-:Y:S01]  /*9720*/  IMAD.WIDE R44, R3.reuse, 0x2, R44 ;  /* 0x00000002032c7825 */ /* 0x040fe200078e022c */
[----:B------:R-:W-:Y:S01]  /*9730*/  PRMT R252, RZ, 0x7610, R252 ;  /* 0x00007610fffc7816 */ /* 0x000fe200000000fc */
[----:B------:R-:W4:Y:S02]  /*9740*/  @!P2 LDG.E.U16 R247, desc[UR18][R74.64] ;  /* 0x000000124af7a981 */ /* 0x000f24000c1e1500 */
[----:B------:R-:W-:-:S02]  /*9750*/  IMAD.WIDE R60, R3, 0x2, R60 ;  /* 0x00000002033c7825 */ /* 0x000fc400078e023c */
[----:B------:R-:W4:Y:S02]  /*9760*/  @!P2 LDG.E.U16 R248, desc[UR18][R90.64] ;  /* 0x000000125af8a981 */ /* 0x000f24000c1e1500 */
[C---:B------:R-:W-:Y:S02]  /*9770*/  IMAD.WIDE R76, R3.reuse, 0x2, R76 ;  /* 0x00000002034c7825 */ /* 0x040fe400078e024c */
[----:B------:R-:W4:Y:S02]  /*9780*/  @!P2 LDG.E.U16 R249, desc[UR18][R44.64] ;  /* 0x000000122cf9a981 */ /* 0x000f24000c1e1500 */
[----:B------:R-:W-:Y:S02]  /*9790*/  IMAD.WIDE R92, R3, 0x2, R92 ;  /* 0x00000002035c7825 */ /* 0x000fe400078e025c */
[----:B------:R-:W4:Y:S04]  /*97a0*/  @!P2 LDG.E.U16 R250, desc[UR18][R60.64] ;  /* 0x000000123cfaa981 */ /* 0x000f28000c1e1500 */
[----:B------:R-:W4:Y:S04]  /*97b0*/  @!P2 LDG.E.U16 R251, desc[UR18][R76.64] ;  /* 0x000000124cfba981 */ /* 0x000f28000c1e1500 */
[----:B------:R-:W4:Y:S04]  /*97c0*/  @!P2 LDG.E.U16 R252, desc[UR18][R92.64] ;  /* 0x000000125cfca981 */ /* 0x000f28000c1e1500 */
[----:B------:R1:W-:Y:S04]  /*97d0*/  STS.U16 [R8+UR9+0x5f00], R5 ;  /* 0x005f000508007988 */ /* 0x0003e80008000409 */
[----:B-1----:R0:W5:Y:S04]  /*97e0*/  LDL.LU R5, [R1+0xc] ;  /* 0x00000c0001057983 */ /* 0x0021680000300800 */
        /* <DEDUP_REMOVED lines=8> */
[----:B------:R-:W-:-:S04]  /*9870*/  ULEA UR10, UR11, UR9, 0x3 ;  /* 0x000000090b0a7291 */ /* 0x000fc8000f8e18ff */
[----:B------:R-:W-:Y:S01]  /*9880*/  UIADD3 UR10, UPT, UPT, UR10, 0xc000, URZ ;  /* 0x0000c0000a0a7890 */ /* 0x000fe2000fffe0ff */
[C---:B--2---:R-:W-:Y:S01]  /*9890*/  LOP3.LUT R11, R2.reuse, 0x10, RZ, 0x3c, !PT ;  /* 0x00000010020b7812 */ /* 0x044fe200078e3cff */
[----:B------:R-:W-:Y:S01]  /*98a0*/  STS.U16 [R2+UR9+0xa000], R29 ;  /* 0x00a0001d02007988 */ /* 0x000fe20008000409 */
[----:B-1----:R-:W-:-:S03]  /*98b0*/  LOP3.LUT R8, R2, 0x20, RZ, 0x3c, !PT ;  /* 0x0000002002087812 */ /* 0x002fc600078e3cff */
[----:B------:R-:W-:Y:S04]  /*98c0*/  STS.U16 [R2+UR9+0xa400], R222 ;  /* 0x00a400de02007988 */ /* 0x000fe80008000409 */
[----:B------:R-:W-:Y:S04]  /*98d0*/  STS.U16 [R2+UR9+0xa800], R223 ;  /* 0x00a800df02007988 */ /* 0x000fe80008000409 */
[----:B---3--:R-:W-:Y:S04]  /*98e0*/  STS.U16 [R2+UR9+0xac00], R224 ;  /* 0x00ac00e002007988 */ /* 0x008fe80008000409 */
[----:B------:R-:W-:Y:S04]  /*98f0*/  STS.U16 [R11+UR9+0xa080], R225 ;  /* 0x00a080e10b007988 */ /* 0x000fe80008000409 */
[----:B------:R-:W-:Y:S04]  /*9900*/  STS.U16 [R11+UR9+0xa480], R226 ;  /* 0x00a480e20b007988 */ /* 0x000fe80008000409 */
[----:B------:R-:W-:Y:S04]  /*9910*/  STS.U16 [R11+UR9+0xa880], R227 ;  /* 0x00a880e30b007988 */ /* 0x000fe80008000409 */
[----:B------:R1:W-:Y:S04]  /*9920*/  STS.U16 [R11+UR9+0xac80], R228 ;  /* 0x00ac80e40b007988 */ /* 0x0003e80008000409 */
[----:B------:R-:W-:Y:S04]  /*9930*/  STS.U16 [R8+UR9+0xa100], R229 ;  /* 0x00a100e508007988 */ /* 0x000fe80008000409 */
[----:B------:R-:W-:Y:S01]  /*9940*/  STS.U16 [R8+UR9+0xa500], R230 ;  /* 0x00a500e608007988 */ /* 0x000fe20008000409 */
[----:B-1----:R-:W-:-:S03]  /*9950*/  LOP3.LUT R11, R2, 0x30, RZ, 0x3c, !PT ;  /* 0x00000030020b7812 */ /* 0x002fc600078e3cff */
[----:B------:R-:W-:Y:S04]  /*9960*/  STS.U16 [R8+UR9+0xa900], R231 ;  /* 0x00a900e708007988 */ /* 0x000fe80008000409 */
[----:B------:R1:W-:Y:S01]  /*9970*/  STS.U16 [R8+UR9+0xad00], R232 ;  /* 0x00ad00e808007988 */ /* 0x0003e20008000409 */
[----:B------:R-:W-:-:S03]  /*9980*/  LOP3.LUT R6, R2, 0x50, RZ, 0x3c, !PT ;  /* 0x0000005002067812 */ /* 0x000fc600078e3cff */
[----:B------:R-:W-:Y:S04]  /*9990*/  STS.U16 [R11+UR9+0xa180], R233 ;  /* 0x00a180e90b007988 */ /* 0x000fe80008000409 */
[----:B------:R-:W-:Y:S01]  /*99a0*/  STS.U16 [R11+UR9+0xa580], R234 ;  /* 0x00a580ea0b007988 */ /* 0x000fe20008000409 */
[----:B-1----:R-:W-:-:S03]  /*99b0*/  LOP3.LUT R8, R2, 0x40, RZ, 0x3c, !PT ;  /* 0x0000004002087812 */ /* 0x002fc600078e3cff */
[----:B------:R-:W-:Y:S04]  /*99c0*/  STS.U16 [R11+UR9+0xa980], R235 ;  /* 0x00a980eb0b007988 */ /* 0x000fe80008000409 */
[----:B------:R-:W-:Y:S04]  /*99d0*/  STS.U16 [R11+UR9+0xad80], R236 ;  /* 0x00ad80ec0b007988 */ /* 0x000fe80008000409 */
[----:B----4-:R-:W-:Y:S04]  /*99e0*/  STS.U16 [R8+UR9+0xa200], R237 ;  /* 0x00a200ed08007988 */ /* 0x010fe80008000409 */
[----:B------:R-:W-:Y:S04]  /*99f0*/  STS.U16 [R8+UR9+0xa600], R238 ;  /* 0x00a600ee08007988 */ /* 0x000fe80008000409 */
[----:B------:R-:W-:Y:S04]  /*9a00*/  STS.U16 [R8+UR9+0xaa00], R239 ;  /* 0x00aa00ef08007988 */ /* 0x000fe80008000409 */
[----:B------:R1:W-:Y:S04]  /*9a10*/  STS.U16 [R8+UR9+0xae00], R240 ;  /* 0x00ae00f008007988 */ /* 0x0003e80008000409 */
[----:B------:R-:W-:Y:S04]  /*9a20*/  STS.U16 [R6+UR9+0xa280], R241 ;  /* 0x00a280f106007988 */ /* 0x000fe80008000409 */
[----:B------:R-:W-:Y:S01]  /*9a30*/  STS.U16 [R6+UR9+0xa680], R242 ;  /* 0x00a680f206007988 */ /* 0x000fe20008000409 */
[----:B-1----:R-:W-:-:S03]  /*9a40*/  LOP3.LUT R8, R2, 0x60, RZ, 0x3c, !PT ;  /* 0x0000006002087812 */ /* 0x002fc600078e3cff */
[----:B------:R-:W-:Y:S04]  /*9a50*/  STS.U16 [R6+UR9+0xaa80], R243 ;  /* 0x00aa80f306007988 */ /* 0x000fe80008000409 */
[----:B------:R1:W-:Y:S04]  /*9a60*/  STS.U16 [R6+UR9+0xae80], R244 ;  /* 0x00ae80f406007988 */ /* 0x0003e80008000409 */
[----:B------:R0:W-:Y:S04]  /*9a70*/  STS.U16 [R8+UR9+0xa300], R245 ;  /* 0x00a300f508007988 */ /* 0x0001e80008000409 */
[----:B------:R0:W-:Y:S01]  /*9a80*/  STS.U16 [R8+UR9+0xa700], R246 ;  /* 0x00a700f608007988 */ /* 0x0001e20008000409 */
[----:B-1----:R-:W-:-:S03]  /*9a90*/  LOP3.LUT R6, R2, 0x70, RZ, 0x3c, !PT ;  /* 0x0000007002067812 */ /* 0x002fc600078e3cff */
[----:B------:R0:W-:Y:S04]  /*9aa0*/  STS.U16 [R8+UR9+0xab00], R247 ;  /* 0x00ab00f708007988 */ /* 0x0001e80008000409 */
[----:B------:R0:W-:Y:S04]  /*9ab0*/  STS.U16 [R8+UR9+0xaf00], R248 ;  /* 0x00af00f808007988 */ /* 0x0001e80008000409 */
[----:B------:R0:W-:Y:S04]  /*9ac0*/  STS.U16 [R6+UR9+0xa380], R249 ;  /* 0x00a380f906007988 */ /* 0x0001e80008000409 */
[----:B------:R0:W-:Y:S04]  /*9ad0*/  STS.U16 [R6+UR9+0xa780], R250 ;  /* 0x00a780fa06007988 */ /* 0x0001e80008000409 */
[----:B------:R0:W-:Y:S04]  /*9ae0*/  STS.U16 [R6+UR9+0xab80], R251 ;  /* 0x00ab80fb06007988 */ /* 0x0001e80008000409 */
[----:B------:R0:W-:Y:S01]  /*9af0*/  STS.U16 [R6+UR9+0xaf80], R252 ;  /* 0x00af80fc06007988 */ /* 0x0001e20008000409 */
[----:B------:R1:W-:Y:S06]  /*9b00*/  MEMBAR.ALL.CTA ;  /* 0x0000000000007992 */ /* 0x0003ec0000008000 */
[----:B-1----:R-:W1:Y:S02]  /*9b10*/  FENCE.VIEW.ASYNC.S ;  /* 0x00000000000073c6 */ /* 0x002e640000000000 */
[----:B-1----:R-:W-:Y:S06]  /*9b20*/  BAR.SYNC.DEFER_BLOCKING 0x0 ;  /* 0x0000000000007b1d */ /* 0x002fec0000010000 */
[----:B------:R-:W-:-:S00]  /*9b30*/  MEMBAR.ALL.CTA ;  /* 0x0000000000007992 */ /* 0x000fc00000008000 */
[----:B------:R-:W-:Y:S06]  /*9b40*/  MEMBAR.ALL.GPU ;  /* 0x0000000000007992 */ /* 0x000fec000000a000 */
[----:B------:R-:W-:-:S00]  /*9b50*/  ERRBAR ;  /* 0x00000000000079ab */ /* 0x000fc00000000000 */
[----:B------:R-:W-:Y:S08]  /*9b60*/  CGAERRBAR ;  /* 0x00000000000075ab */ /* 0x000ff00000000000 */
[----:B------:R-:W-:Y:S06]  /*9b70*/  UCGABAR_ARV ;  /* 0x00000000000079c7 */ /* 0x000fec0008000000 */
[----:B------:R-:W-:Y:S01]  /*9b80*/  UCGABAR_WAIT ;  /* 0x0000000000007dc7 */ /* 0x000fe20008000000 */
[----:B------:R-:W-:Y:S01]  /*9b90*/  CCTL.IVALL ;  /* 0x00000000ff00798f */ /* 0x000fe20002000000 */
[----:B0-----:R-:W-:Y:S05]  /*9ba0*/  @P0 BRA `(.L_x_15) ;  /* 0x0000000000740947 */ /* 0x001fea0003800000 */
[----:B------:R-:W-:Y:S01]  /*9bb0*/  UMOV UR7, 0x40004040 ;  /* 0x4000404000077882 */ /* 0x000fe20000000000 */
[----:B------:R-:W-:Y:S01]  /*9bc0*/  UMOV UR13, 0x40004040 ;  /* 0x40004040000d7882 */ /* 0x000fe20000000000 */
[----:B------:R-:W-:Y:S01]  /*9bd0*/  UMOV UR46, 0x0 ;  /* 0x00000000002e7882 */ /* 0x000fe20000000000 */
[----:B------:R-:W-:Y:S01]  /*9be0*/  UMOV UR47, 0x8108490 ;  /* 0x08108490002f7882 */ /* 0x000fe20000000000 */
[----:B------:R-:W-:Y:S01]  /*9bf0*/  UMOV UR48, 0x0 ;  /* 0x0000000000307882 */ /* 0x000fe20000000000 */
[----:B------:R-:W-:Y:S01]  /*9c00*/  UMOV UR49, 0x8108490 ;  /* 0x0810849000317882 */ /* 0x000fe20000000000 */
        /* <DEDUP_REMOVED lines=23> */
.L_x_15:
[----:B------:R-:W-:Y:S01]  /*9d80*/  UIADD3 UR11, UPT, UPT, UR11, 0x1, URZ ;  /* 0x000000010b0b7890 */ /* 0x000fe2000fffe0ff */
[----:B-----5:R-:W-:Y:S01]  /*9d90*/  VIADD R5, R5, 0xffffffff ;  /* 0xffffffff05057836 */ /* 0x020fe20000000000 */
[----:B------:R-:W-:Y:S02]  /*9da0*/  UIADD3 UR25, UPT, UPT, UR25, -0x80, URZ ;  /* 0xffffff8019197890 */ /* 0x000fe4000fffe0ff */
[----:B------:R-:W-:Y:S02]  /*9db0*/  UISETP.GT.AND UP1, UPT, UR11, 0x1, UPT ;  /* 0x000000010b00788c */ /* 0x000fe4000bf24270 */
[----:B------:R-:W-:Y:S02]  /*9dc0*/  ISETP.NE.U32.AND P2, PT, R5, RZ, PT ;  /* 0x000000ff0500720c */ /* 0x000fe40003f45070 */
[----:B0-----:R-:W-:Y:S02]  /*9dd0*/  USEL UR4, URZ, 0x1, !UP1 ;  /* 0x00000001ff047887 */ /* 0x001fe4000c800000 */
[----:B------:R-:W-:-:S02]  /*9de0*/  USEL UR11, UR11, URZ, !UP1 ;  /* 0x000000ff0b0b7287 */ /* 0x000fc4000c800000 */
[----:B------:R-:W-:-:S03]  /*9df0*/  ULOP3.LUT UR7, UR5, UR4, URZ, 0x3c, !UPT ;  /* 0x0000000405077292 */ /* 0x000fc6000f8e3cff */
[----:B------:R-:W-:-:S04]  /*9e00*/  UMOV UR4, UR5 ;  /* 0x0000000500047c82 */ /* 0x000fc80008000000 */
[----:B------:R-:W-:Y:S01]  /*9e10*/  UMOV UR5, UR7 ;  /* 0x0000000700057c82 */ /* 0x000fe20008000000 */
[----:B------:R-:W-:Y:S05]  /*9e20*/  @P2 BRA `(.L_x_16) ;  /* 0xffffffd000682947 */ /* 0x000fea000383ffff */
.L_x_13:
[----:B------:R-:W2:Y:S02]  /*9e30*/  LDL.LU R6, [R1+0x4] ;  /* 0x0000040001067983 */ /* 0x000ea40000300800 */
[----:B--2---:R-:W-:-:S13]  /*9e40*/  ISETP.GE.AND P0, PT, R6, 0x80, PT ;  /* 0x000000800600780c */ /* 0x004fda0003f06270 */
[----:B------:R-:W-:Y:S05]  /*9e50*/  @!P0 BRA `(.L_x_17) ;  /* 0x0000000000108947 */ /* 0x000fea0003800000 */
[----:B------:R-:W-:-:S06]  /*9e60*/  USHF.L.U32 UR4, UR4, 0x1f, URZ ;  /* 0x0000001f04047899 */ /* 0x000fcc00080006ff */
[----:B------:R-:W-:-:S04]  /*9e70*/  IMAD.U32 R0, RZ, RZ, UR4 ;  /* 0x00000004ff007e24 */ /* 0x000fc8000f8e00ff */
[----:B------:R-:W0:Y:S02]  /*9e80*/  SYNCS.PHASECHK.TRANS64.TRYWAIT P0, [UR10], R0 ;  /* 0x00000000ff0075a7 */ /* 0x000e24000800110a */
[----:B0-----:R-:W-:Y:S05]  /*9e90*/  @!P0 BRA `(.L_x_18) ;  /* 0x0000001400048947 */ /* 0x001fea0003800000 */
.L_x_17:
[----:B------:R-:W2:Y:S01]  /*9ea0*/  LDL.LU R42, [R1+0x8] ;  /* 0x00000800012a7983 */ /* 0x000ea20000300800 */
[----:B------:R-:W2:Y:S03]  /*9eb0*/  LDCU.128 UR12, c[0x0][0x390] ;  /* 0x00007200ff0c77ac */ /* 0x000ea60008000c00 */
[----:B------:R-:W3:Y:S01]  /*9ec0*/  LDL.LU R2, [R1] ;  /* 0x0000000001027983 */ /* 0x000ee20000300800 */
[----:B------:R-:W0:Y:S01]  /*9ed0*/  LDCU UR4, c[0x0][0x3b4] ;  /* 0x00007680ff0477ac */ /* 0x000e220008000800 */
[----:B------:R-:W-:Y:S06]  /*9ee0*/  BAR.SYNC.DEFER_BLOCKING 0x0 ;  /* 0x0000000000007b1d */ /* 0x000fec0000010000 */
[----:B------:R-:W1:Y:S01]  /*9ef0*/  LDCU UR5, c[0x0][0x3b8] ;  /* 0x00007700ff0577ac */ /* 0x000e620008000800 */
[----:B------:R-:W4:Y:S01]  /*9f00*/  S2R R47, SR_TID.X ;  /* 0x00000000002f7919 */ /* 0x000f220000002100 */
[----:B------:R-:W5:Y:S01]  /*9f10*/  S2R R43, SR_TID.X ;  /* 0x00000000002b7919 */ /* 0x000f620000002100 */
[----:B------:R-:W0:Y:S02]  /*9f20*/  @!P1 SYNCS.CCTL.IV [UR9+0xc000] ;  /* 0x00c00000ff0099b1 */ /* 0x000e240008000009 */
[----:B0-----:R-:W-:Y:S06]  /*9f30*/  BAR.SYNC.DEFER_BLOCKING 0x0 ;  /* 0x0000000000007b1d */ /* 0x001fec0000010000 */
[----:B------:R-:W0:Y:S01]  /*9f40*/  LDTM.x32 R4, tmem[UR8] ;  /* 0x00000008000479ee */ /* 0x000e2200082c0000 */
[----:B----4-:R-:W-:-:S02]  /*9f50*/  LOP3.LUT R41, R47, 0x40, RZ, 0xc0, !PT ;  /* 0x000000402f297812 */ /* 0x010fc400078ec0ff */
[----:B------:R-:W-:Y:S02]  /*9f60*/  LOP3.LUT R3, R47, 0x3f, RZ, 0xc0, !PT ;  /* 0x0000003f2f037812 */ /* 0x000fe400078ec0ff */
[----:B------:R-:W-:Y:S02]  /*9f70*/  LEA R0, R41, UR9, 0x6 ;  /* 0x0000000929007c11 */ /* 0x000fe4000f8e30ff */
[----:B-----5:R-:W-:Y:S02]  /*9f80*/  LEA.HI R43, R43, 0x3e, RZ, 0x1a ;  /* 0x0000003e2b2b7811 */ /* 0x020fe400078fd0ff */
[----:B------:R-:W-:Y:S01]  /*9f90*/  LEA.HI R46, R47, 0x2e, RZ, 0x1a ;  /* 0x0000002e2f2e7811 */ /* 0x000fe200078fd0ff */
[----:B------:R-:W-:Y:S01]  /*9fa0*/  IMAD R40, R3, 0x10, R0 ;  /* 0x0000001003287824 */ /* 0x000fe200078e0200 */
[----:B------:R-:W4:Y:S01]  /*9fb0*/  @!P1 SYNCS.CCTL.IV [UR9+0xc008] ;  /* 0x00c00800ff0099b1 */ /* 0x000f220008000009 */
[----:B------:R-:W-:Y:S01]  /*9fc0*/  NOP ;  /* 0x0000000000007918 */ /* 0x000fe20000000000 */
[----:B------:R-:W-:Y:S01]  /*9fd0*/  SHF.R.U32.HI R3, RZ, 0x6, R47 ;  /* 0x00000006ff037819 */ /* 0x000fe2000001162f */
[----:B------:R-:W-:Y:S01]  /*9fe0*/  IMAD R41, R41, -0x20, R40 ;  /* 0xffffffe029297824 */ /* 0x000fe200078e0228 */
[----:B------:R-:W-:-:S02]  /*9ff0*/  LEA.HI R45, R47, 0x1e, RZ, 0x1a ;  /* 0x0000001e2f2d7811 */ /* 0x000fc400078fd0ff */
[----:B------:R-:W-:Y:S02]  /*a000*/  SGXT.U32 R3, R3, 0x1 ;  /* 0x000000010303781a */ /* 0x000fe40000000000 */
[----:B0-----:R-:W-:Y:S02]  /*a010*/  F2FP.BF16.F32.PACK_AB R4, R6, R4 ;  /* 0x000000040604723e */ /* 0x001fe400000010ff */
[----:B------:R-:W-:Y:S02]  /*a020*/  F2FP.BF16.F32.PACK_AB R36, R7, R5 ;  /* 0x000000050724723e */ /* 0x000fe400000010ff */
[----:B------:R-:W-:Y:S02]  /*a030*/  F2FP.BF16.F32.PACK_AB R5, R10, R8 ;  /* 0x000000080a05723e */ /* 0x000fe400000010ff */
[----:B------:R-:W-:Y:S02]  /*a040*/  F2FP.BF16.F32.PACK_AB R37, R11, R9 ;  /* 0x000000090b25723e */ /* 0x000fe400000010ff */
[----:B------:R-:W-:-:S02]  /*a050*/  F2FP.BF16.F32.PACK_AB R6, R14, R12 ;  /* 0x0000000c0e06723e */ /* 0x000fc400000010ff */
[----:B------:R-:W-:Y:S02]  /*a060*/  F2FP.BF16.F32.PACK_AB R38, R15, R13 ;  /* 0x0000000d0f26723e */ /* 0x000fe400000010ff */
[----:B------:R-:W-:Y:S02]  /*a070*/  F2FP.BF16.F32.PACK_AB R7, R18, R16 ;  /* 0x000000101207723e */ /* 0x000fe400000010ff */
[----:B------:R-:W-:Y:S02]  /*a080*/  F2FP.BF16.F32.PACK_AB R39, R19, R17 ;  /* 0x000000111327723e */ /* 0x000fe400000010ff */
[----:B------:R-:W-:Y:S01]  /*a090*/  F2FP.BF16.F32.PACK_AB R20, R22, R20 ;  /* 0x000000141614723e */ /* 0x000fe200000010ff */
[----:B----4-:R-:W-:Y:S01]  /*a0a0*/  STS.128 [R40], R4 ;  /* 0x0000000428007388 */ /* 0x010fe20000000c00 */
[----:B------:R-:W-:-:S03]  /*a0b0*/  F2FP.BF16.F32.PACK_AB R22, R30, R28 ;  /* 0x0000001c1e16723e */ /* 0x000fc600000010ff */
[----:B------:R0:W-:Y:S01]  /*a0c0*/  STS.128 [R40+0x800], R36 ;  /* 0x0008002428007388 */ /* 0x0001e20000000c00 */
[----:B------:R-:W-:Y:S01]  /*a0d0*/  BAR.SYNC.DEFER_BLOCKING 0x0 ;  /* 0x0000000000007b1d */ /* 0x000fe20000010000 */
[----:B0-----:R-:W-:Y:S02]  /*a0e0*/  F2FP.BF16.F32.PACK_AB R36, R23, R21 ;  /* 0x000000151724723e */ /* 0x001fe400000010ff */
[----:B------:R-:W-:Y:S02]  /*a0f0*/  F2FP.BF16.F32.PACK_AB R21, R26, R24 ;  /* 0x000000181a15723e */ /* 0x000fe400000010ff */
[----:B------:R-:W-:Y:S02]  /*a100*/  F2FP.BF16.F32.PACK_AB R37, R27, R25 ;  /* 0x000000191b25723e */ /* 0x000fe400000010ff */
[----:B------:R-:W-:Y:S02]  /*a110*/  F2FP.BF16.F32.PACK_AB R38, R31, R29 ;  /* 0x0000001d1f26723e */ /* 0x000fe400000010ff */
[----:B------:R-:W-:-:S02]  /*a120*/  F2FP.BF16.F32.PACK_AB R23, R34, R32 ;  /* 0x000000202217723e */ /* 0x000fc400000010ff */
[----:B------:R-:W-:Y:S01]  /*a130*/  F2FP.BF16.F32.PACK_AB R39, R35, R33 ;  /* 0x000000212327723e */ /* 0x000fe200000010ff */
[----:B------:R-:W0:Y:S04]  /*a140*/  LDS.128 R12, [R41] ;  /* 0x00000000290c7984 */ /* 0x000e280000000c00 */
[----:B------:R-:W-:Y:S01]  /*a150*/  LDS.128 R4, [R41+0x1000] ;  /* 0x0010000029047984 */ /* 0x000fe20000000c00 */
[----:B------:R-:W-:Y:S06]  /*a160*/  BAR.SYNC.DEFER_BLOCKING 0x0 ;  /* 0x0000000000007b1d */ /* 0x000fec0000010000 */
[----:B------:R1:W-:Y:S04]  /*a170*/  STS.128 [R40], R20 ;  /* 0x0000001428007388 */ /* 0x0003e80000000c00 */
[----:B------:R-:W-:Y:S01]  /*a180*/  STS.128 [R40+0x800], R36 ;  /* 0x0008002428007388 */ /* 0x000fe20000000c00 */
[C---:B--2---:R-:W-:Y:S01]  /*a190*/  ISETP.GE.AND P0, PT, R42.reuse, UR14, PT ;  /* 0x0000000e2a007c0c */ /* 0x044fe2000bf06270 */
[----:B------:R-:W-:-:S02]  /*a1a0*/  IMAD R0, R42, UR4, RZ ;  /* 0x000000042a007c24 */ /* 0x000fc4000f8e02ff */
[--C-:B---3--:R-:W-:Y:S01]  /*a1b0*/  IMAD.IADD R44, R43, 0x1, R2.reuse ;  /* 0x000000012b2c7824 */ /* 0x108fe200078e0202 */
[----:B------:R-:W-:Y:S01]  /*a1c0*/  LEA.HI R43, R47, 0xe, RZ, 0x1a ;  /* 0x0000000e2f2b7811 */ /* 0x000fe200078fd0ff */
[--C-:B------:R-:W-:Y:S01]  /*a1d0*/  IMAD.IADD R52, R46, 0x1, R2.reuse ;  /* 0x000000012e347824 */ /* 0x100fe200078e0202 */
[C-C-:B------:R-:W-:Y:S01]  /*a1e0*/  LOP3.LUT R46, R2.reuse, 0x3c, R3.reuse, 0xfe, !PT ;  /* 0x0000003c022e7812 */ /* 0x140fe200078efe03 */
[--C-:B------:R-:W-:Y:S01]  /*a1f0*/  IMAD.IADD R58, R45, 0x1, R2.reuse ;  /* 0x000000012d3a7824 */ /* 0x100fe200078e0202 */
[C-C-:B------:R-:W-:Y:S01]  /*a200*/  LOP3.LUT R69, R2.reuse, 0x3a, R3.reuse, 0xfe, !PT ;  /* 0x0000003a02457812 */ /* 0x140fe200078efe03 */
[----:B------:R-:W-:Y:S01]  /*a210*/  IMAD.IADD R66, R43, 0x1, R2 ;  /* 0x000000012b427824 */ /* 0x000fe200078e0202 */
[C-C-:B------:R-:W-:Y:S02]  /*a220*/  LOP3.LUT R47, R2.reuse, 0x38, R3.reuse, 0xfe, !PT ;  /* 0x00000038022f7812 */ /* 0x140fe400078efe03 */
[C-C-:B------:R-:W-:Y:S02]  /*a230*/  LOP3.LUT R48, R2.reuse, 0x36, R3.reuse, 0xfe, !PT ;  /* 0x0000003602307812 */ /* 0x140fe400078efe03 */
[----:B------:R-:W-:-:S02]  /*a240*/  LOP3.LUT R49, R2, 0x34, R3, 0xfe, !PT ;  /* 0x0000003402317812 */ /* 0x000fc400078efe03 */
[C-C-:B------:R-:W-:Y:S02]  /*a250*/  LOP3.LUT R50, R2.reuse, 0x32, R3.reuse, 0xfe, !PT ;  /* 0x0000003202327812 */ /* 0x140fe400078efe03 */
[C-C-:B------:R-:W-:Y:S02]  /*a260*/  LOP3.LUT R51, R2.reuse, 0x30, R3.reuse, 0xfe, !PT ;  /* 0x0000003002337812 */ /* 0x140fe400078efe03 */
[C-C-:B------:R-:W-:Y:S02]  /*a270*/  LOP3.LUT R53, R2.reuse, 0x2c, R3.reuse, 0xfe, !PT ;  /* 0x0000002c02357812 */ /* 0x140fe400078efe03 */
        /* <DEDUP_REMOVED lines=15> */
[C-C-:B------:R-:W-:Y:S01]  /*a370*/  LOP3.LUT R9, R2.reuse, 0x8, R3.reuse, 0xfe, !PT ;  /* 0x0000000802097812 */ /* 0x140fe200078efe03 */
[----:B-1----:R-:W-:Y:S01]  /*a380*/  IMAD R22, R67, UR5, RZ ;  /* 0x0000000543167c24 */ /* 0x002fe2000f8e02ff */
[C-C-:B------:R-:W-:Y:S02]  /*a390*/  LOP3.LUT R10, R2.reuse, 0x6, R3.reuse, 0xfe, !PT ;  /* 0x00000006020a7812 */ /* 0x140fe400078efe03 */
[C-C-:B------:R-:W-:Y:S02]  /*a3a0*/  LOP3.LUT R8, R2.reuse, 0x4, R3.reuse, 0xfe, !PT ;  /* 0x0000000402087812 */ /* 0x140fe400078efe03 */
[----:B------:R-:W-:Y:S01]  /*a3b0*/  LOP3.LUT R11, R2, 0x2, R3, 0xfe, !PT ;  /* 0x00000002020b7812 */ /* 0x000fe200078efe03 */
[----:B------:R-:W-:Y:S01]  /*a3c0*/  IMAD R21, R10, UR5, RZ ;  /* 0x000000050a157c24 */ /* 0x000fe2000f8e02ff */
[----:B------:R-:W-:Y:S01]  /*a3d0*/  LOP3.LUT R3, R2, R3, RZ, 0xfc, !PT ;  /* 0x0000000302037212 */ /* 0x000fe200078efcff */
[----:B------:R-:W-:Y:S01]  /*a3e0*/  BAR.SYNC.DEFER_BLOCKING 0x0 ;  /* 0x0000000000007b1d */ /* 0x000fe20000010000 */
[----:B------:R-:W-:-:S02]  /*a3f0*/  LEA R45, P2, R0, UR12, 0x1 ;  /* 0x0000000c002d7c11 */ /* 0x000fc4000f8408ff */
[C---:B------:R-:W-:Y:S01]  /*a400*/  ISETP.LT.AND P1, PT, R3.reuse, UR15, !P0 ;  /* 0x0000000f03007c0c */ /* 0x040fe2000c721270 */
[----:B------:R-:W-:Y:S01]  /*a410*/  IMAD R3, R3, UR5, RZ ;  /* 0x0000000503037c24 */ /* 0x000fe2000f8e02ff */
[----:B------:R-:W-:Y:S01]  /*a420*/  LEA.HI.X.SX32 R25, R0, UR13, 0x1, P2 ;  /* 0x0000000d00197c11 */ /* 0x000fe200090f0eff */
[----:B------:R-:W-:Y:S01]  /*a430*/  IMAD R0, R11, UR5, RZ ;  /* 0x000000050b007c24 */ /* 0x000fe2000f8e02ff */
[C---:B------:R-:W-:Y:S01]  /*a440*/  ISETP.LT.AND P3, PT, R8.reuse, UR15, !P0 ;  /* 0x0000000f08007c0c */ /* 0x040fe2000c761270 */
[----:B------:R-:W-:Y:S01]  /*a450*/  IMAD R8, R8, UR5, RZ ;  /* 0x0000000508087c24 */ /* 0x000fe2000f8e02ff */
[C---:B------:R-:W-:Y:S02]  /*a460*/  LEA R2, P2, R3.reuse, R45, 0x1 ;  /* 0x0000002d03027211 */ /* 0x040fe400078408ff */
[----:B------:R-:W-:Y:S02]  /*a470*/  ISETP.LT.AND P4, PT, R10, UR15, !P0 ;  /* 0x0000000f0a007c0c */ /* 0x000fe4000c781270 */
[----:B------:R-:W-:-:S02]  /*a480*/  LEA.HI.X.SX32 R3, R3, R25, 0x1, P2 ;  /* 0x0000001903037211 */ /* 0x000fc400010f0eff */
[----:B------:R-:W-:Y:S02]  /*a490*/  ISETP.LT.AND P2, PT, R11, UR15, !P0 ;  /* 0x0000000f0b007c0c */ /* 0x000fe4000c741270 */
[----:B------:R-:W-:-:S04]  /*a4a0*/  LEA R18, P5, R8, R45, 0x1 ;  /* 0x0000002d08127211 */ /* 0x000fc800078a08ff */
[----:B------:R-:W-:Y:S01]  /*a4b0*/  LEA.HI.X.SX32 R19, R8, R25, 0x1, P5 ;  /* 0x0000001908137211 */ /* 0x000fe200028f0eff */
[----:B0-----:R0:W-:Y:S01]  /*a4c0*/  @P1 STG.E.U16 desc[UR18][R2.64], R12 ;  /* 0x0000000c02001986 */ /* 0x0011e2000c101512 */
[----:B------:R-:W-:-:S04]  /*a4d0*/  LEA R16, P1, R0, R45, 0x1 ;  /* 0x0000002d00107211 */ /* 0x000fc800078208ff */
[----:B------:R-:W-:Y:S01]  /*a4e0*/  LEA.HI.X.SX32 R17, R0, R25, 0x1, P1 ;  /* 0x0000001900117211 */ /* 0x000fe200008f0eff */
[C---:B------:R-:W-:Y:S01]  /*a4f0*/  IMAD R0, R9.reuse, UR5, RZ ;  /* 0x0000000509007c24 */ /* 0x040fe2000f8e02ff */
[----:B------:R-:W-:Y:S02]  /*a500*/  ISETP.LT.AND P1, PT, R9, UR15, !P0 ;  /* 0x0000000f09007c0c */ /* 0x000fe4000c721270 */
[----:B------:R-:W1:Y:S01]  /*a510*/  LDS.128 R8, [R41] ;  /* 0x0000000029087984 */ /* 0x000e620000000c00 */
[----:B0-----:R-:W-:Y:S02]  /*a520*/  PRMT R3, R12, 0x7632, R3 ;  /* 0x000076320c037816 */ /* 0x001fe40000000003 */
[-C--:B------:R-:W-:Y:S02]  /*a530*/  LEA R2, P6, R21, R45.reuse, 0x1 ;  /* 0x0000002d15027211 */ /* 0x080fe400078c08ff */
[-C--:B------:R-:W-:Y:S01]  /*a540*/  LEA R12, P5, R22, R45.reuse, 0x1 ;  /* 0x0000002d160c7211 */ /* 0x080fe200078a08ff */
[----:B------:R0:W-:Y:S01]  /*a550*/  @P2 STG.E.U16 desc[UR18][R16.64], R3 ;  /* 0x0000000310002986 */ /* 0x0001e2000c101512 */
[----:B------:R-:W-:-:S03]  /*a560*/  LEA R20, P2, R0, R45, 0x1 ;  /* 0x0000002d00147211 */ /* 0x000fc600078408ff */
[----:B------:R2:W-:Y:S01]  /*a570*/  @P3 STG.E.U16 desc[UR18][R18.64], R13 ;  /* 0x0000000d12003986 */ /* 0x0005e2000c101512 */
[----:B------:R-:W-:Y:S02]  /*a580*/  ISETP.LT.AND P3, PT, R66, UR15, !P0 ;  /* 0x0000000f42007c0c */ /* 0x000fe4000c761270 */
[-C--:B0-----:R-:W-:Y:S02]  /*a590*/  LEA.HI.X.SX32 R3, R21, R25.reuse, 0x1, P6 ;  /* 0x0000001915037211 */ /* 0x081fe400030f0eff */
[----:B------:R-:W-:Y:S02]  /*a5a0*/  PRMT R17, R13, 0x7632, R17 ;  /* 0x000076320d117816 */ /* 0x000fe40000000011 */
[-C--:B------:R-:W-:Y:S01]  /*a5b0*/  LEA.HI.X.SX32 R21, R0, R25.reuse, 0x1, P2 ;  /* 0x0000001900157211 */ /* 0x080fe200010f0eff */
[C---:B------:R-:W-:Y:S01]  /*a5c0*/  IMAD R0, R68.reuse, UR5, RZ ;  /* 0x0000000544007c24 */ /* 0x040fe2000f8e02ff */
[----:B------:R-:W-:Y:S01]  /*a5d0*/  ISETP.LT.AND P2, PT, R68, UR15, !P0 ;  /* 0x0000000f44007c0c */ /* 0x000fe2000c741270 */
[----:B------:R0:W-:Y:S01]  /*a5e0*/  @P4 STG.E.U16 desc[UR18][R2.64], R17 ;  /* 0x0000001102004986 */ /* 0x0001e2000c101512 */
[----:B--2---:R-:W-:Y:S01]  /*a5f0*/  IMAD R18, R66, UR5, RZ ;  /* 0x0000000542127c24 */ /* 0x004fe2000f8e02ff */
[----:B------:R-:W-:-:S02]  /*a600*/  LEA.HI.X.SX32 R13, R22, R25, 0x1, P5 ;  /* 0x00000019160d7211 */ /* 0x000fc400028f0eff */
[----:B------:R-:W-:Y:S01]  /*a610*/  LEA R16, P4, R0, R45, 0x1 ;  /* 0x0000002d00107211 */ /* 0x000fe200078808ff */
[----:B------:R2:W-:Y:S01]  /*a620*/  @P1 STG.E.U16 desc[UR18][R20.64], R14 ;  /* 0x0000000e14001986 */ /* 0x0005e2000c101512 */
[----:B------:R-:W-:Y:S02]  /*a630*/  ISETP.LT.AND P1, PT, R67, UR15, !P0 ;  /* 0x0000000f43007c0c */ /* 0x000fe4000c721270 */
[----:B0-----:R-:W-:Y:S02]  /*a640*/  PRMT R3, R14, 0x7632, R3 ;  /* 0x000076320e037816 */ /* 0x001fe40000000003 */
[----:B------:R-:W-:Y:S01]  /*a650*/  LEA.HI.X.SX32 R17, R0, R25, 0x1, P4 ;  /* 0x0000001900117211 */ /* 0x000fe200020f0eff */
[----:B------:R-:W-:Y:S01]  /*a660*/  IMAD R0, R65, UR5, RZ ;  /* 0x0000000541007c24 */ /* 0x000fe2000f8e02ff */
[----:B------:R-:W-:Y:S01]  /*a670*/  LEA R2, P6, R18, R45, 0x1 ;  /* 0x0000002d12027211 */ /* 0x000fe200078c08ff */
[----:B--2---:R-:W-:Y:S01]  /*a680*/  IMAD R14, R63, UR5, RZ ;  /* 0x000000053f0e7c24 */ /* 0x004fe2000f8e02ff */
[----:B------:R-:W-:Y:S01]  /*a690*/  ISETP.LT.AND P4, PT, R65, UR15, !P0 ;  /* 0x0000000f41007c0c */ /* 0x000fe2000c781270 */
[----:B------:R0:W-:Y:S04]  /*a6a0*/  @P2 STG.E.U16 desc[UR18][R16.64], R3 ;  /* 0x0000000310002986 */ /* 0x0001e8000c101512 */
[----:B------:R2:W-:Y:S01]  /*a6b0*/  @P1 STG.E.U16 desc[UR18][R12.64], R15 ;  /* 0x0000000f0c001986 */ /* 0x0005e2000c101512 */
[----:B------:R-:W-:-:S02]  /*a6c0*/  ISETP.LT.AND P1, PT, R64, UR15, !P0 ;  /* 0x0000000f40007c0c */ /* 0x000fc4000c721270 */
[----:B0-----:R-:W-:Y:S02]  /*a6d0*/  LEA.HI.X.SX32 R3, R18, R25, 0x1, P6 ;  /* 0x0000001912037211 */ /* 0x001fe400030f0eff */
[C---:B------:R-:W-:Y:S02]  /*a6e0*/  LEA R18, P2, R0.reuse, R45, 0x1 ;  /* 0x0000002d00127211 */ /* 0x040fe400078408ff */
[----:B------:R-:W-:Y:S01]  /*a6f0*/  PRMT R17, R15, 0x7632, R17 ;  /* 0x000076320f117816 */ /* 0x000fe20000000011 */
[----:B--2---:R-:W-:Y:S01]  /*a700*/  IMAD R15, R61, UR5, RZ ;  /* 0x000000053d0f7c24 */ /* 0x004fe2000f8e02ff */
[----:B------:R-:W-:Y:S01]  /*a710*/  LEA.HI.X.SX32 R19, R0, R25, 0x1, P2 ;  /* 0x0000001900137211 */ /* 0x000fe200010f0eff */
[----:B------:R-:W-:Y:S01]  /*a720*/  IMAD R0, R64, UR5, RZ ;  /* 0x0000000540007c24 */ /* 0x000fe2000f8e02ff */
[----:B-1----:R-:W-:Y:S01]  /*a730*/  PRMT R13, R8, 0x7632, R13 ;  /* 0x00007632080d7816 */ /* 0x002fe2000000000d */
[----:B------:R0:W-:Y:S01]  /*a740*/  @P3 STG.E.U16 desc[UR18][R2.64], R17 ;  /* 0x0000001102003986 */ /* 0x0001e2000c101512 */
[----:B------:R-:W-:-:S02]  /*a750*/  ISETP.LT.AND P3, PT, R62, UR15, !P0 ;  /* 0x0000000f3e007c0c */ /* 0x000fc4000c761270 */
[C---:B------:R-:W-:Y:S01]  /*a760*/  LEA R16, P2, R0.reuse, R45, 0x1 ;  /* 0x0000002d00107211 */ /* 0x040fe200078408ff */
[----:B------:R1:W-:Y:S01]  /*a770*/  @P4 STG.E.U16 desc[UR18][R18.64], R8 ;  /* 0x0000000812004986 */ /* 0x0003e2000c101512 */
[----:B------:R-:W-:Y:S02]  /*a780*/  ISETP.LT.AND P4, PT, R63, UR15, !P0 ;  /* 0x0000000f3f007c0c */ /* 0x000fe4000c781270 */
[----:B0-----:R-:W-:Y:S01]  /*a790*/  LEA.HI.X.SX32 R17, R0, R25, 0x1, P2 ;  /* 0x0000001900117211 */ /* 0x001fe200010f0eff */
[----:B------:R-:W-:Y:S01]  /*a7a0*/  IMAD R0, R62, UR5, RZ ;  /* 0x000000053e007c24 */ /* 0x000fe2000f8e02ff */
[-C--:B------:R-:W-:Y:S01]  /*a7b0*/  LEA R2, P5, R14, R45.reuse, 0x1 ;  /* 0x0000002d0e027211 */ /* 0x080fe200078a08ff */
[----:B-1----:R-:W-:Y:S02]  /*a7c0*/  IMAD R8, R60, UR5, RZ ;  /* 0x000000053c087c24 */ /* 0x002fe4000f8e02ff */
[----:B------:R0:W-:Y:S01]  /*a7d0*/  @P1 STG.E.U16 desc[UR18][R16.64], R13 ;  /* 0x0000000d10001986 */ /* 0x0001e2000c101512 */
[----:B------:R-:W-:Y:S01]  /*a7e0*/  LEA R12, P6, R0, R45, 0x1 ;  /* 0x0000002d000c7211 */ /* 0x000fe200078c08ff */
[----:B------:R-:W-:Y:S01]  /*a7f0*/  IMAD R18, R58, UR5, RZ ;  /* 0x000000053a127c24 */ /* 0x000fe2000f8e02ff */
[----:B------:R-:W-:-:S02]  /*a800*/  LEA.HI.X.SX32 R3, R14, R25, 0x1, P5 ;  /* 0x000000190e037211 */ /* 0x000fc400028f0eff */
[----:B------:R-:W-:Y:S02]  /*a810*/  ISETP.LT.AND P2, PT, R61, UR15, !P0 ;  /* 0x0000000f3d007c0c */ /* 0x000fe4000c741270 */
[----:B------:R-:W-:Y:S01]  /*a820*/  ISETP.LT.AND P1, PT, R60, UR15, !P0 ;  /* 0x0000000f3c007c0c */ /* 0x000fe2000c721270 */
[----:B------:R1:W-:Y:S01]  /*a830*/  @P4 STG.E.U16 desc[UR18][R2.64], R9 ;  /* 0x0000000902004986 */ /* 0x0003e2000c101512 */
[----:B------:R-:W-:Y:S02]  /*a840*/  LEA R14, P5, R15, R45, 0x1 ;  /* 0x0000002d0f0e7211 */ /* 0x000fe400078a08ff */
[-C--:B0-----:R-:W-:Y:S01]  /*a850*/  LEA.HI.X.SX32 R13, R0, R25.reuse, 0x1, P6 ;  /* 0x00000019000d7211 */ /* 0x081fe200030f0eff */
[----:B------:R-:W-:Y:S01]  /*a860*/  IMAD R0, R59, UR5, RZ ;  /* 0x000000053b007c24 */ /* 0x000fe2000f8e02ff */
[----:B------:R-:W-:Y:S02]  /*a870*/  PRMT R17, R9, 0x7632, R17 ;  /* 0x0000763209117816 */ /* 0x000fe40000000011 */
[----:B------:R-:W-:-:S03]  /*a880*/  LEA.HI.X.SX32 R15, R15, R25, 0x1, P5 ;  /* 0x000000190f0f7211 */ /* 0x000fc600028f0eff */
[----:B------:R0:W-:Y:S01]  /*a890*/  @P3 STG.E.U16 desc[UR18][R12.64], R17 ;  /* 0x000000110c003986 */ /* 0x0001e2000c101512 */
[-C--:B------:R-:W-:Y:S02]  /*a8a0*/  LEA R16, P3, R8, R45.reuse, 0x1 ;  /* 0x0000002d08107211 */ /* 0x080fe400078608ff */
[----:B-1----:R-:W-:Y:S01]  /*a8b0*/  PRMT R3, R10, 0x7632, R3 ;  /* 0x000076320a037816 */ /* 0x002fe20000000003 */
[----:B------:R1:W-:Y:S01]  /*a8c0*/  @P2 STG.E.U16 desc[UR18][R14.64], R10 ;  /* 0x0000000a0e002986 */ /* 0x0003e2000c101512 */
[----:B------:R-:W-:Y:S02]  /*a8d0*/  LEA R2, P4, R0, R45, 0x1 ;  /* 0x0000002d00027211 */ /* 0x000fe400078808ff */
[----:B------:R-:W-:Y:S02]  /*a8e0*/  ISETP.LT.AND P2, PT, R58, UR15, !P0 ;  /* 0x0000000f3a007c0c */ /* 0x000fe4000c741270 */
[----:B0-----:R-:W-:Y:S01]  /*a8f0*/  LEA.HI.X.SX32 R17, R8, R25, 0x1, P3 ;  /* 0x0000001908117211 */ /* 0x001fe200018f0eff */
[----:B------:R-:W-:Y:S01]  /*a900*/  IMAD R13, R57, UR5, RZ ;  /* 0x00000005390d7c24 */ /* 0x000fe2000f8e02ff */
[----:B------:R-:W-:-:S02]  /*a910*/  ISETP.LT.AND P3, PT, R59, UR15, !P0 ;  /* 0x0000000f3b007c0c */ /* 0x000fc4000c761270 */
[C---:B------:R-:W-:Y:S01]  /*a920*/  LEA R8, P5, R18.reuse, R45, 0x1 ;  /* 0x0000002d12087211 */ /* 0x040fe200078a08ff */
[----:B------:R0:W-:Y:S01]  /*a930*/  @P1 STG.E.U16 desc[UR18][R16.64], R3 ;  /* 0x0000000310001986 */ /* 0x0001e2000c101512 */
[----:B------:R-:W-:Y:S02]  /*a940*/  ISETP.LT.AND P1, PT, R57, UR15, !P0 ;  /* 0x0000000f39007c0c */ /* 0x000fe4000c721270 */
[----:B------:R-:W-:Y:S02]  /*a950*/  LEA.HI.X.SX32 R9, R18, R25, 0x1, P5 ;  /* 0x0000001912097211 */ /* 0x000fe400028f0eff */
[C---:B------:R-:W-:Y:S02]  /*a960*/  LEA R12, P5, R13.reuse, R45, 0x1 ;  /* 0x0000002d0d0c7211 */ /* 0x040fe400078a08ff */
[----:B-1----:R-:W-:Y:S02]  /*a970*/  PRMT R10, R4, 0x7632, R10 ;  /* 0x00007632040a7816 */ /* 0x002fe4000000000a */
[----:B------:R-:W-:-:S02]  /*a980*/  LEA.HI.X.SX32 R13, R13, R25, 0x1, P5 ;  /* 0x000000190d0d7211 */ /* 0x000fc400028f0eff */
[----:B0-----:R-:W-:Y:S01]  /*a990*/  LEA.HI.X.SX32 R3, R0, R25, 0x1, P4 ;  /* 0x0000001900037211 */ /* 0x001fe200020f0eff */
[C---:B------:R-:W-:Y:S01]  /*a9a0*/  IMAD R0, R56.reuse, UR5, RZ ;  /* 0x0000000538007c24 */ /* 0x040fe2000f8e02ff */
[----:B------:R-:W-:Y:S01]  /*a9b0*/  ISETP.LT.AND P4, PT, R56, UR15, !P0 ;  /* 0x0000000f38007c0c */ /* 0x000fe2000c781270 */
[----:B------:R-:W-:Y:S02]  /*a9c0*/  IMAD R16, R42, UR5, RZ ;  /* 0x000000052a107c24 */ /* 0x000fe4000f8e02ff */
[----:B------:R0:W-:Y:S01]  /*a9d0*/  @P3 STG.E.U16 desc[UR18][R2.64], R11 ;  /* 0x0000000b02003986 */ /* 0x0001e2000c101512 */
[----:B------:R-:W-:-:S04]  /*a9e0*/  LEA R14, P3, R0, R45, 0x1 ;  /* 0x0000002d000e7211 */ /* 0x000fc800078608ff */
[----:B------:R-:W-:Y:S01]  /*a9f0*/  LEA.HI.X.SX32 R15, R0, R25, 0x1, P3 ;  /* 0x00000019000f7211 */ /* 0x000fe200018f0eff */
[----:B------:R-:W-:Y:S01]  /*aa00*/  IMAD R0, R55, UR5, RZ ;  /* 0x0000000537007c24 */ /* 0x000fe2000f8e02ff */
[----:B------:R-:W-:Y:S02]  /*aa10*/  ISETP.LT.AND P3, PT, R43, UR15, !P0 ;  /* 0x0000000f2b007c0c */ /* 0x000fe4000c761270 */
[----:B0-----:R-:W-:Y:S01]  /*aa20*/  PRMT R3, R11, 0x7632, R3 ;  /* 0x000076320b037816 */ /* 0x001fe20000000003 */
[----:B------:R-:W-:Y:S01]  /*aa30*/  IMAD R11, R43, UR5, RZ ;  /* 0x000000052b0b7c24 */ /* 0x000fe2000f8e02ff */
[----:B------:R-:W-:-:S03]  /*aa40*/  LEA R2, P6, R0, R45, 0x1 ;  /* 0x0000002d00027211 */ /* 0x000fc600078c08ff */
[----:B------:R0:W-:Y:S01]  /*aa50*/  @P2 STG.E.U16 desc[UR18][R8.64], R3 ;  /* 0x0000000308002986 */ /* 0x0001e2000c101512 */
[----:B------:R-:W-:-:S03]  /*aa60*/  ISETP.LT.AND P2, PT, R42, UR15, !P0 ;  /* 0x0000000f2a007c0c */ /* 0x000fc6000c741270 */
[----:B------:R1:W-:Y:S01]  /*aa70*/  @P1 STG.E.U16 desc[UR18][R12.64], R4 ;  /* 0x000000040c001986 */ /* 0x0003e2000c101512 */
[----:B------:R-:W-:-:S03]  /*aa80*/  ISETP.LT.AND P1, PT, R54, UR15, !P0 ;  /* 0x0000000f36007c0c */ /* 0x000fc6000c721270 */
[----:B------:R2:W-:Y:S01]  /*aa90*/  @P4 STG.E.U16 desc[UR18][R14.64], R10 ;  /* 0x0000000a0e004986 */ /* 0x0005e2000c101512 */
[----:B------:R-:W-:-:S03]  /*aaa0*/  ISETP.LT.AND P4, PT, R55, UR15, !P0 ;  /* 0x0000000f37007c0c */ /* 0x000fc6000c781270 */
[----:B------:R-:W3:Y:S01]  /*aab0*/  LDS.128 R40, [R41+0x1000] ;  /* 0x0010000029287984 */ /* 0x000ee20000000c00 */
[C---:B0-----:R-:W-:Y:S02]  /*aac0*/  LEA R8, P5, R11.reuse, R45, 0x1 ;  /* 0x0000002d0b087211 */ /* 0x041fe400078a08ff */
[-C--:B------:R-:W-:Y:S01]  /*aad0*/  LEA.HI.X.SX32 R3, R0, R25.reuse, 0x1, P6 ;  /* 0x0000001900037211 */ /* 0x080fe200030f0eff */
[----:B------:R-:W-:Y:S01]  /*aae0*/  IMAD R0, R54, UR5, RZ ;  /* 0x0000000536007c24 */ /* 0x000fe2000f8e02ff */
[----:B------:R-:W-:Y:S02]  /*aaf0*/  LEA.HI.X.SX32 R9, R11, R25, 0x1, P5 ;  /* 0x000000190b097211 */ /* 0x000fe400028f0eff */
[----:B-1----:R-:W-:Y:S01]  /*ab00*/  PRMT R4, R5, 0x7632, R4 ;  /* 0x0000763205047816 */ /* 0x002fe20000000004 */
[----:B--2---:R-:W-:Y:S01]  /*ab10*/  IMAD R14, R52, UR5, RZ ;  /* 0x00000005340e7c24 */ /* 0x004fe2000f8e02ff */
[----:B------:R-:W-:Y:S01]  /*ab20*/  LEA R10, P6, R16, R45, 0x1 ;  /* 0x0000002d100a7211 */ /* 0x000fe200078c08ff */
[----:B------:R0:W-:Y:S01]  /*ab30*/  @P4 STG.E.U16 desc[UR18][R2.64], R5 ;  /* 0x0000000502004986 */ /* 0x0001e2000c101512 */
[----:B------:R-:W-:-:S02]  /*ab40*/  IMAD R15, R44, UR5, RZ ;  /* 0x000000052c0f7c24 */ /* 0x000fc4000f8e02ff */
[----:B------:R-:W-:Y:S01]  /*ab50*/  LEA.HI.X.SX32 R11, R16, R25, 0x1, P6 ;  /* 0x00000019100b7211 */ /* 0x000fe200030f0eff */
[----:B------:R1:W-:Y:S01]  /*ab60*/  @P3 STG.E.U16 desc[UR18][R8.64], R4 ;  /* 0x0000000408003986 */ /* 0x0003e2000c101512 */
[----:B------:R-:W-:-:S03]  /*ab70*/  LEA R12, P3, R0, R45, 0x1 ;  /* 0x0000002d000c7211 */ /* 0x000fc600078608ff */
[----:B------:R-:W-:Y:S01]  /*ab80*/  @P2 STG.E.U16 desc[UR18][R10.64], R6 ;  /* 0x000000060a002986 */ /* 0x000fe2000c101512 */
[----:B------:R-:W-:Y:S01]  /*ab90*/  LEA.HI.X.SX32 R13, R0, R25, 0x1, P3 ;  /* 0x00000019000d7211 */ /* 0x000fe200018f0eff */
[C---:B------:R-:W-:Y:S01]  /*aba0*/  IMAD R0, R53.reuse, UR5, RZ ;  /* 0x0000000535007c24 */ /* 0x040fe2000f8e02ff */
[----:B------:R-:W-:Y:S02]  /*abb0*/  ISETP.LT.AND P3, PT, R53, UR15, !P0 ;  /* 0x0000000f35007c0c */ /* 0x000fe4000c761270 */
[----:B0-----:R-:W-:Y:S02]  /*abc0*/  PRMT R3, R6, 0x7632, R3 ;  /* 0x0000763206037816 */ /* 0x001fe40000000003 */
[-C--:B------:R-:W-:Y:S01]  /*abd0*/  LEA R2, P4, R0, R45.reuse, 0x1 ;  /* 0x0000002d00027211 */ /* 0x080fe200078808ff */
[----:B-1----:R-:W-:Y:S01]  /*abe0*/  IMAD R9, R51, UR5, RZ ;  /* 0x0000000533097c24 */ /* 0x002fe2000f8e02ff */
[----:B------:R-:W-:Y:S01]  /*abf0*/  ISETP.LT.AND P2, PT, R52, UR15, !P0 ;  /* 0x0000000f34007c0c */ /* 0x000fe2000c741270 */
[----:B------:R0:W-:Y:S01]  /*ac00*/  @P1 STG.E.U16 desc[UR18][R12.64], R3 ;  /* 0x000000030c001986 */ /* 0x0001e2000c101512 */
[----:B------:R-:W-:-:S02]  /*ac10*/  LEA R4, P5, R14, R45, 0x1 ;  /* 0x0000002d0e047211 */ /* 0x000fc400078a08ff */
[----:B------:R-:W-:Y:S02]  /*ac20*/  ISETP.LT.AND P1, PT, R51, UR15, !P0 ;  /* 0x0000000f33007c0c */ /* 0x000fe4000c721270 */
[----:B------:R-:W-:Y:S01]  /*ac30*/  LEA.HI.X.SX32 R5, R14, R25, 0x1, P5 ;  /* 0x000000190e057211 */ /* 0x000fe200028f0eff */
[----:B------:R-:W-:Y:S01]  /*ac40*/  IMAD R14, R46, UR5, RZ ;  /* 0x000000052e0e7c24 */ /* 0x000fe2000f8e02ff */
[----:B------:R-:W-:-:S04]  /*ac50*/  LEA R8, P5, R9, R45, 0x1 ;  /* 0x0000002d09087211 */ /* 0x000fc800078a08ff */
[-C--:B------:R-:W-:Y:S01]  /*ac60*/  LEA.HI.X.SX32 R9, R9, R25.reuse, 0x1, P5 ;  /* 0x0000001909097211 */ /* 0x080fe200028f0eff */
[----:B0-----:R-:W-:Y:S01]  /*ac70*/  IMAD R12, R47, UR5, RZ ;  /* 0x000000052f0c7c24 */ /* 0x001fe2000f8e02ff */
[----:B------:R-:W-:Y:S01]  /*ac80*/  LEA.HI.X.SX32 R3, R0, R25, 0x1, P4 ;  /* 0x0000001900037211 */ /* 0x000fe200020f0eff */
[C---:B------:R-:W-:Y:S01]  /*ac90*/  IMAD R0, R50.reuse, UR5, RZ ;  /* 0x0000000532007c24 */ /* 0x040fe2000f8e02ff */
[----:B------:R-:W-:Y:S01]  /*aca0*/  ISETP.LT.AND P4, PT, R50, UR15, !P0 ;  /* 0x0000000f32007c0c */ /* 0x000fe2000c781270 */
[----:B------:R-:W-:Y:S01]  /*acb0*/  IMAD R13, R69, UR5, RZ ;  /* 0x00000005450d7c24 */ /* 0x000fe2000f8e02ff */
[----:B---3--:R-:W-:Y:S01]  /*acc0*/  PRMT R6, R40, 0x7632, R6 ;  /* 0x0000763228067816 */ /* 0x008fe20000000006 */
[----:B------:R0:W-:Y:S01]  /*acd0*/  @P3 STG.E.U16 desc[UR18][R2.64], R7 ;  /* 0x0000000702003986 */ /* 0x0001e2000c101512 */
[----:B------:R-:W-:Y:S02]  /*ace0*/  LEA R10, P3, R0, R45, 0x1 ;  /* 0x0000002d000a7211 */ /* 0x000fe400078608ff */
[----:B------:R-:W-:-:S02]  /*acf0*/  ISETP.LT.AND P5, PT, R49, UR15, !P0 ;  /* 0x0000000f31007c0c */ /* 0x000fc4000c7a1270 */
[----:B------:R-:W-:Y:S01]  /*ad00*/  LEA.HI.X.SX32 R11, R0, R25, 0x1, P3 ;  /* 0x00000019000b7211 */ /* 0x000fe200018f0eff */
[----:B------:R-:W-:Y:S01]  /*ad10*/  IMAD R0, R49, UR5, RZ ;  /* 0x0000000531007c24 */ /* 0x000fe2000f8e02ff */
[----:B------:R-:W-:Y:S02]  /*ad20*/  ISETP.LT.AND P3, PT, R47, UR15, !P0 ;  /* 0x0000000f2f007c0c */ /* 0x000fe4000c761270 */
[----:B0-----:R-:W-:Y:S01]  /*ad30*/  PRMT R3, R7, 0x7632, R3 ;  /* 0x0000763207037816 */ /* 0x001fe20000000003 */
[----:B------:R-:W-:Y:S01]  /*ad40*/  IMAD R7, R48, UR5, RZ ;  /* 0x0000000530077c24 */ /* 0x000fe2000f8e02ff */
[----:B------:R-:W-:-:S03]  /*ad50*/  LEA R2, P6, R0, R45, 0x1 ;  /* 0x0000002d00027211 */ /* 0x000fc600078c08ff */
[----:B------:R0:W-:Y:S04]  /*ad60*/  @P2 STG.E.U16 desc[UR18][R4.64], R3 ;  /* 0x0000000304002986 */ /* 0x0001e8000c101512 */
[----:B------:R1:W-:Y:S04]  /*ad70*/  @P1 STG.E.U16 desc[UR18][R8.64], R40 ;  /* 0x0000002808001986 */ /* 0x0003e8000c101512 */
[----:B------:R2:W-:Y:S01]  /*ad80*/  @P4 STG.E.U16 desc[UR18][R10.64], R6 ;  /* 0x000000060a004986 */ /* 0x0005e2000c101512 */
[----:B------:R-:W-:Y:S02]  /*ad90*/  ISETP.LT.AND P4, PT, R48, UR15, !P0 ;  /* 0x0000000f30007c0c */ /* 0x000fe4000c781270 */
[----:B0-----:R-:W-:-:S02]  /*ada0*/  LEA R4, P1, R7, R45, 0x1 ;  /* 0x0000002d07047211 */ /* 0x001fc400078208ff */
[-C--:B------:R-:W-:Y:S02]  /*adb0*/  LEA.HI.X.SX32 R3, R0, R25.reuse, 0x1, P6 ;  /* 0x0000001900037211 */ /* 0x080fe400030f0eff */
[----:B------:R-:W-:Y:S02]  /*adc0*/  LEA.HI.X.SX32 R5, R7, R25, 0x1, P1 ;  /* 0x0000001907057211 */ /* 0x000fe400008f0eff */
[-C--:B-1----:R-:W-:Y:S01]  /*add0*/  LEA R8, P6, R13, R45.reuse, 0x1 ;  /* 0x0000002d0d087211 */ /* 0x082fe200078c08ff */
[----:B------:R0:W-:Y:S01]  /*ade0*/  @P5 STG.E.U16 desc[UR18][R2.64], R41 ;  /* 0x0000002902005986 */ /* 0x0001e2000c101512 */
[-C--:B--2---:R-:W-:Y:S02]  /*adf0*/  LEA R6, P2, R12, R45.reuse, 0x1 ;  /* 0x0000002d0c067211 */ /* 0x084fe400078408ff */
[----:B------:R-:W-:Y:S02]  /*ae00*/  LEA R10, P1, R14, R45, 0x1 ;  /* 0x0000002d0e0a7211 */ /* 0x000fe400078208ff */
[----:B------:R-:W-:-:S02]  /*ae10*/  LEA.HI.X.SX32 R7, R12, R25, 0x1, P2 ;  /* 0x000000190c077211 */ /* 0x000fc400010f0eff */
[-C--:B------:R-:W-:Y:S02]  /*ae20*/  LEA.HI.X.SX32 R11, R14, R25.reuse, 0x1, P1 ;  /* 0x000000190e0b7211 */ /* 0x080fe400008f0eff */
[----:B------:R-:W-:Y:S02]  /*ae30*/  ISETP.LT.AND P2, PT, R69, UR15, !P0 ;  /* 0x0000000f45007c0c */ /* 0x000fe4000c741270 */
[----:B------:R-:W-:Y:S02]  /*ae40*/  ISETP.LT.AND P1, PT, R44, UR15, !P0 ;  /* 0x0000000f2c007c0c */ /* 0x000fe4000c721270 */
[----:B------:R-:W-:Y:S02]  /*ae50*/  ISETP.LT.AND P0, PT, R46, UR15, !P0 ;  /* 0x0000000f2e007c0c */ /* 0x000fe4000c701270 */
[----:B------:R-:W-:Y:S02]  /*ae60*/  PRMT R0, R41, 0x7632, R0 ;  /* 0x0000763229007816 */ /* 0x000fe40000000000 */
[----:B------:R-:W-:-:S02]  /*ae70*/  LEA.HI.X.SX32 R9, R13, R25, 0x1, P6 ;  /* 0x000000190d097211 */ /* 0x000fc400030f0eff */
[C---:B------:R-:W-:Y:S01]  /*ae80*/  LEA R12, P6, R15.reuse, R45, 0x1 ;  /* 0x0000002d0f0c7211 */ /* 0x040fe200078c08ff */
[----:B------:R1:W-:Y:S01]  /*ae90*/  @P4 STG.E.U16 desc[UR18][R4.64], R0 ;  /* 0x0000000004004986 */ /* 0x0003e2000c101512 */
[----:B0-----:R-:W-:Y:S02]  /*aea0*/  PRMT R3, R42, 0x7632, R3 ;  /* 0x000076322a037816 */ /* 0x001fe40000000003 */
[----:B------:R-:W-:Y:S01]  /*aeb0*/  LEA.HI.X.SX32 R13, R15, R25, 0x1, P6 ;  /* 0x000000190f0d7211 */ /* 0x000fe200030f0eff */
[----:B------:R0:W-:Y:S04]  /*aec0*/  @P3 STG.E.U16 desc[UR18][R6.64], R42 ;  /* 0x0000002a06003986 */ /* 0x0001e8000c101512 */
[----:B------:R0:W-:Y:S01]  /*aed0*/  @P2 STG.E.U16 desc[UR18][R8.64], R3 ;  /* 0x0000000308002986 */ /* 0x0001e2000c101512 */
[----:B-1----:R-:W-:-:S03]  /*aee0*/  PRMT R5, R43, 0x7632, R5 ;  /* 0x000076322b057816 */ /* 0x002fc60000000005 */
[----:B------:R0:W-:Y:S04]  /*aef0*/  @P0 STG.E.U16 desc[UR18][R10.64], R43 ;  /* 0x0000002b0a000986 */ /* 0x0001e8000c101512 */
[----:B------:R0:W-:Y:S01]  /*af00*/  @P1 STG.E.U16 desc[UR18][R12.64], R5 ;  /* 0x000000050c001986 */ /* 0x0001e2000c101512 */
[----:B------:R-:W-:Y:S06]  /*af10*/  BAR.SYNC.DEFER_BLOCKING 0x0 ;  /* 0x0000000000007b1d */ /* 0x000fec0000010000 */
[----:B------:R-:W-:Y:S05]  /*af20*/  BRA.U UP0, `(.L_x_19) ;  /* 0x00000001009c7547 */ /* 0x000fea000b800000 */
[----:B------:R-:W1:Y:S01]  /*af30*/  S2UR UR5, SR_CgaCtaId ;  /* 0x00000000000579c3 */ /* 0x000e620000008800 */
[----:B------:R-:W-:Y:S01]  /*af40*/  NOP ;  /* 0x0000000000007918 */ /* 0x000fe20000000000 */
[----:B------:R-:W-:Y:S01]  /*af50*/  UMOV UR4, 0x50 ;  /* 0x0000005000047882 */ /* 0x000fe20000000000 */
[----:B------:R-:W-:Y:S02]  /*af60*/  IMAD.U32 R0, RZ, RZ, UR24 ;  /* 0x00000018ff007e24 */ /* 0x000fe4000f8e00ff */
[----:B0-----:R-:W-:-:S03]  /*af70*/  IMAD.MOV.U32 R3, RZ, RZ, 0x1 ;  /* 0x00000001ff037424 */ /* 0x001fc600078e00ff */
[----:B------:R-:W-:-:S04]  /*af80*/  LOP3.LUT R0, R0, 0xffff, RZ, 0xc0, !PT ;  /* 0x0000ffff00007812 */ /* 0x000fc800078ec0ff */
[----:B------:R-:W-:-:S05]  /*af90*/  SHF.R.U32.HI R0, RZ, 0x5, R0 ;  /* 0x00000005ff007819 */ /* 0x000fca0000011600 */
[----:B------:R-:W-:Y:S01]  /*afa0*/  VIADD R2, R0, 0x10 ;  /* 0x0000001000027836 */ /* 0x000fe20000000000 */
[----:B------:R-:W-:Y:S01]  /*afb0*/  SHF.L.U32 R0, R3, R0, RZ ;  /* 0x0000000003007219 */ /* 0x000fe200000006ff */
[----:B-1----:R-:W-:-:S03]  /*afc0*/  ULEA UR6, UR5, UR4, 0x18 ;  /* 0x0000000405067291 */ /* 0x002fc6000f8ec0ff */
[----:B------:R-:W-:-:S04]  /*afd0*/  SHF.L.U32 R3, R3, R2, RZ ;  /* 0x0000000203037219 */ /* 0x000fc800000006ff */
[----:B------:R-:W-:Y:S02]  /*afe0*/  LOP3.LUT R0, R3, R0, RZ, 0xfc, !PT ;  /* 0x0000000003007212 */ /* 0x000fe400078efcff */
[----:B------:R-:W0:Y:S02]  /*aff0*/  LDS R5, [UR6] ;  /* 0x00000006ff057984 */ /* 0x000e240008000800 */
[C---:B------:R-:W-:Y:S02]  /*b000*/  LOP3.LUT R2, R0.reuse, 0xffff, RZ, 0xc0, !PT ;  /* 0x0000ffff00027812 */ /* 0x040fe400078ec0ff */
[----:B0-----:R-:W-:-:S04]  /*b010*/  LOP3.LUT R3, R0, 0xffff, R5, 0x80, !PT ;  /* 0x0000ffff00037812 */ /* 0x001fc800078e8005 */
[----:B------:R-:W-:-:S13]  /*b020*/  ISETP.NE.AND P0, PT, R3, R2, PT ;  /* 0x000000020300720c */ /* 0x000fda0003f05270 */
[----:B------:R-:W-:Y:S05]  /*b030*/  @P0 BRA `(.L_x_20) ;  /* 0x0000000000500947 */ /* 0x000fea0003800000 */
[----:B------:R-:W-:Y:S02]  /*b040*/  SHF.R.U32.HI R5, RZ, 0x10, R5 ;  /* 0x00000010ff057819 */ /* 0x000fe40000011605 */
[----:B------:R-:W-:-:S04]  /*b050*/  SHF.R.U32.HI R2, RZ, 0x10, R0 ;  /* 0x00000010ff027819 */ /* 0x000fc80000011600 */
[----:B------:R-:W-:-:S04]  /*b060*/  LOP3.LUT R5, R5, R2, RZ, 0xc0, !PT ;  /* 0x0000000205057212 */ /* 0x000fc800078ec0ff */
[----:B------:R-:W-:-:S13]  /*b070*/  ISETP.NE.AND P0, PT, R5, R2, PT ;  /* 0x000000020500720c */ /* 0x000fda0003f05270 */
[----:B------:R-:W-:Y:S05]  /*b080*/  @P0 BRA `(.L_x_21) ;  /* 0x0000000000300947 */ /* 0x000fea0003800000 */
[----:B------:R-:W-:Y:S01]  /*b090*/  R2UR UR4, R0 ;  /* 0x00000000000472ca */ /* 0x000fe200000e0000 */
[----:B------:R-:W-:Y:S01]  /*b0a0*/  VOTEU.ANY UR5, UPT, PT ;  /* 0x0000000000057886 */ /* 0x000fe200038e0100 */
[----:B------:R-:W0:Y:S01]  /*b0b0*/  S2R R0, SR_LANEID ;  /* 0x0000000000007919 */ /* 0x000e220000000000 */
[----:B------:R-:W-:-:S10]  /*b0c0*/  UFLO.U32 UR5, UR5 ;  /* 0x00000005000572bd */ /* 0x000fd400080e0000 */
[----:B------:R-:W-:-:S06]  /*b0d0*/  ULOP3.LUT UR4, URZ, UR4, URZ, 0x33, !UPT ;  /* 0x00000004ff047292 */ /* 0x000fcc000f8e33ff */
[----:B------:R-:W-:-:S04]  /*b0e0*/  IMAD.U32 R2, RZ, RZ, UR4 ;  /* 0x00000004ff027e24 */ /* 0x000fc8000f8e00ff */
[----:B------:R-:W1:Y:S02]  /*b0f0*/  REDUX UR7, R2 ;  /* 0x00000000020773c4 */ /* 0x000e640000000000 */
[----:B------:R2:W-:Y:S01]  /*b100*/  UTCATOMSWS.AND URZ, UR4 ;  /* 0x0000000400ff79e3 */ /* 0x0005e20008000000 */
[----:B0-----:R-:W-:Y:S01]  /*b110*/  ISETP.EQ.U32.AND P0, PT, R0, UR5, PT ;  /* 0x0000000500007c0c */ /* 0x001fe2000bf02070 */
[----:B-1----:R-:W-:-:S12]  /*b120*/  IMAD.U32 R0, RZ, RZ, UR7 ;  /* 0x00000007ff007e24 */ /* 0x002fd8000f8e00ff */
[----:B------:R2:W-:Y:S01]  /*b130*/  @P0 ATOMS.AND RZ, [UR6], R0 ;  /* 0x00000000ffff098c */ /* 0x0005e2000a800006 */
[----:B------:R-:W-:Y:S05]  /*b140*/  BRA `(.L_x_19) ;  /* 0x0000000000147947 */ /* 0x000fea0003800000 */
.L_x_21:
[----:B------:R-:W-:-:S07]  /*b150*/  MOV R2, 0xb170 ;  /* 0x0000b17000027802 */ /* 0x000fce0000000f00 */
[----:B------:R-:W-:Y:S05]  /*b160*/  CALL.REL.NOINC `($__internal_0_$__cuda_sm10x_tcgen05_guardrail_trap_col_being_dealloced_not_returned_by_alloc) ;  /* 0x00000000005c7944 */ /* 0x000fea0003c00000 */
[----:B------:R-:W-:Y:S05]  /*b170*/  BRA `(.L_x_19) ;  /* 0x0000000000087947 */ /* 0x000fea0003800000 */
.L_x_20:
[----:B------:R-:W-:-:S07]  /*b180*/  MOV R2, 0xb1a0 ;  /* 0x0000b1a000027802 */ /* 0x000fce0000000f00 */
[----:B------:R-:W-:Y:S05]  /*b190*/  CALL.REL.NOINC `($__internal_2_$__cuda_sm10x_tcgen05_guardrail_trap_unallocated_columns_being_dealloced) ;  /* 0x0000000000687944 */ /* 0x000fea0003c00000 */
.L_x_19:
[----:B------:R-:W-:Y:S01]  /*b1a0*/  NOP ;  /* 0x0000000000007918 */ /* 0x000fe20000000000 */
[----:B--2---:R-:W-:Y:S05]  /*b1b0*/  EXIT ;  /* 0x000000000000794d */ /* 0x004fea0003800000 */
.L_x_7:
[----:B------:R-:W-:-:S07]  /*b1c0*/  IMAD.MOV.U32 R3, RZ, RZ, R2 ;  /* 0x000000ffff037224 */ /* 0x000fce00078e0002 */
.L_x_22:
[----:B-1----:R1:W2:Y:S02]  /*b1d0*/  SYNCS.PHASECHK.TRANS64.TRYWAIT P1, [R7+URZ], R3 ;  /* 0x00000003070075a7 */ /* 0x0022a400080211ff */
[----:B--2---:R-:W-:Y:S05]  /*b1e0*/  @!P1 NANOSLEEP.SYNCS 0x989680 ;  /* 0x009896800000995d */ /* 0x004fea0003900000 */
[----:B------:R-:W2:Y:S02]  /*b1f0*/  @!P1 SYNCS.PHASECHK.TRANS64 P1, [R7+URZ], R3 ;  /* 0x00000003070095a7 */ /* 0x000ea400080210ff */
[----:B--2---:R-:W-:Y:S05]  /*b200*/  @!P1 BRA `(.L_x_22) ;  /* 0xfffffffc00f09947 */ /* 0x004fea000383ffff */
[----:B------:R-:W-:Y:S05]  /*b210*/  BRA `(.L_x_6) ;  /* 0xffffff5000487947 */ /* 0x000fea000383ffff */
.L_x_10:
[----:B------:R-:W-:-:S07]  /*b220*/  IMAD.MOV.U32 R3, RZ, RZ, R2 ;  /* 0x000000ffff037224 */ /* 0x000fce00078e0002 */
.L_x_23:
[----:B-1----:R1:W2:Y:S02]  /*b230*/  SYNCS.PHASECHK.TRANS64.TRYWAIT P0, [R9+URZ], R3 ;  /* 0x00000003090075a7 */ /* 0x0022a400080011ff */
[----:B--2---:R-:W-:Y:S05]  /*b240*/  @!P0 NANOSLEEP.SYNCS 0x989680 ;  /* 0x009896800000895d */ /* 0x004fea0003900000 */
[----:B------:R-:W2:Y:S02]  /*b250*/  @!P0 SYNCS.PHASECHK.TRANS64 P0, [R9+URZ], R3 ;  /* 0x00000003090085a7 */ /* 0x000ea400080010ff */
[----:B--2---:R-:W-:Y:S05]  /*b260*/  @!P0 BRA `(.L_x_23) ;  /* 0xfffffffc00f08947 */ /* 0x004fea000383ffff */
[----:B------:R-:W-:Y:S05]  /*b270*/  BRA `(.L_x_9) ;  /* 0xffffff5000a87947 */ /* 0x000fea000383ffff */
.L_x_14:
[----:B------:R-:W0:Y:S02]  /*b280*/  SYNCS.PHASECHK.TRANS64.TRYWAIT P2, [UR10], R6 ;  /* 0x00000006ff0075a7 */ /* 0x000e24000804110a */
[----:B0-----:R-:W-:Y:S05]  /*b290*/  @!P2 BRA `(.L_x_14) ;  /* 0xfffffffc00f8a947 */ /* 0x001fea000383ffff */
[----:B------:R-:W-:Y:S05]  /*b2a0*/  BRA `(.L_x_24) ;  /* 0xffffffbc006c7947 */ /* 0x000fea000383ffff */
.L_x_18:
[----:B------:R-:W0:Y:S02]  /*b2b0*/  SYNCS.PHASECHK.TRANS64.TRYWAIT P0, [UR10], R0 ;  /* 0x00000000ff0075a7 */ /* 0x000e24000800110a */
[----:B0-----:R-:W-:Y:S05]  /*b2c0*/  @!P0 BRA `(.L_x_18) ;  /* 0xfffffffc00f88947 */ /* 0x001fea000383ffff */
[----:B------:R-:W-:Y:S05]  /*b2d0*/  BRA `(.L_x_17) ;  /* 0xffffffe800f07947 */ /* 0x000fea000383ffff */
        .weak           $__internal_0_$__cuda_sm10x_tcgen05_guardrail_trap_col_being_dealloced_not_returned_by_alloc
        .type           $__internal_0_$__cuda_sm10x_tcgen05_guardrail_trap_col_being_dealloced_not_returned_by_alloc,@function
        .size           $__internal_0_$__cuda_sm10x_tcgen05_guardrail_trap_col_being_dealloced_not_returned_by_alloc,($__internal_1_$__cuda_sm10x_tcgen05_guardrail_trap_phase_invalid_during_alloc - $__internal_0_$__cuda_sm10x_tcgen05_guardrail_trap_col_being_dealloced_not_returned_by_alloc)
$__internal_0_$__cuda_sm10x_tcgen05_guardrail_trap_col_being_dealloced_not_returned_by_alloc:
[----:B------:R-:W-:Y:S05]  /*b2e0*/  BPT.TRAP 0x1 ;  /* 0x000000040000795c */ /* 0x000fea0000300000 */
[----:B------:R-:W-:-:S04]  /*b2f0*/  IMAD.MOV.U32 R3, RZ, RZ, 0x0 ;  /* 0x00000000ff037424 */ /* 0x000fc800078e00ff */
[----:B------:R-:W-:Y:S05]  /*b300*/  RET.REL.NODEC R2 `(matmul_kernel) ;  /* 0xffffff4c023c7950 */ /* 0x000fea0003c3ffff */
        .weak           $__internal_1_$__cuda_sm10x_tcgen05_guardrail_trap_phase_invalid_during_alloc
        .type           $__internal_1_$__cuda_sm10x_tcgen05_guardrail_trap_phase_invalid_during_alloc,@function
        .size           $__internal_1_$__cuda_sm10x_tcgen05_guardrail_trap_phase_invalid_during_alloc,($__internal_2_$__cuda_sm10x_tcgen05_guardrail_trap_unallocated_columns_being_dealloced - $__internal_1_$__cuda_sm10x_tcgen05_guardrail_trap_phase_invalid_during_alloc)
$__internal_1_$__cuda_sm10x_tcgen05_guardrail_trap_phase_invalid_during_alloc:
[----:B------:R-:W-:Y:S05]  /*b310*/  BPT.TRAP 0x1 ;  /* 0x000000040000795c */ /* 0x000fea0000300000 */
[----:B------:R-:W-:-:S04]  /*b320*/  IMAD.MOV.U32 R3, RZ, RZ, 0x0 ;  /* 0x00000000ff037424 */ /* 0x000fc800078e00ff */
[----:B------:R-:W-:Y:S05]  /*b330*/  RET.REL.NODEC R2 `(matmul_kernel) ;  /* 0xffffff4c02307950 */ /* 0x000fea0003c3ffff */
        .weak           $__internal_2_$__cuda_sm10x_tcgen05_guardrail_trap_unallocated_columns_being_dealloced
        .type           $__internal_2_$__cuda_sm10x_tcgen05_guardrail_trap_unallocated_columns_being_dealloced,@function
        .size           $__internal_2_$__cuda_sm10x_tcgen05_guardrail_trap_unallocated_columns_being_dealloced,(.L_x_28 - $__internal_2_$__cuda_sm10x_tcgen05_guardrail_trap_unallocated_columns_being_dealloced)
$__internal_2_$__cuda_sm10x_tcgen05_guardrail_trap_unallocated_columns_being_dealloced:
[----:B------:R-:W-:Y:S05]  /*b340*/  BPT.TRAP 0x1 ;  /* 0x000000040000795c */ /* 0x000fea0000300000 */
[----:B------:R-:W-:-:S04]  /*b350*/  IMAD.MOV.U32 R3, RZ, RZ, 0x0 ;  /* 0x00000000ff037424 */ /* 0x000fc800078e00ff */
[----:B------:R-:W-:Y:S05]  /*b360*/  RET.REL.NODEC R2 `(matmul_kernel) ;  /* 0xffffff4c02247950 */ /* 0x000fea0003c3ffff */
.L_x_25:
[----:B------:R-:W-:-:S00]  /*b370*/  BRA `(.L_x_25) ;  /* 0xfffffffc00fc7947 */ /* 0x000fc0000383ffff */
[----:B------:R-:W-:-:S00]  /*b380*/  NOP ;  /* 0x0000000000007918 */ /* 0x000fc00000000000 */
[----:B------:R-:W-:-:S00]  /*b390*/  NOP ;  /* 0x0000000000007918 */ /* 0x000fc00000000000 */
[----:B------:R-:W-:-:S00]  /*b3a0*/  NOP ;  /* 0x0000000000007918 */ /* 0x000fc00000000000 */
[----:B------:R-:W-:-:S00]  /*b3b0*/  NOP ;  /* 0x0000000000007918 */ /* 0x000fc00000000000 */
[----:B------:R-:W-:-:S00]  /*b3c0*/  NOP ;  /* 0x0000000000007918 */ /* 0x000fc00000000000 */
[----:B------:R-:W-:-:S00]  /*b3d0*/  NOP ;  /* 0x0000000000007918 */ /* 0x000fc00000000000 */
[----:B------:R-:W-:-:S00]  /*b3e0*/  NOP ;  /* 0x0000000000007918 */ /* 0x000fc00000000000 */
[----:B------:R-:W-:-:S00]  /*b3f0*/  NOP ;  /* 0x0000000000007918 */ /* 0x000fc00000000000 */
.L_x_28:


//--------------------- .nv.shared.matmul_kernel  --------------------------
	.section	.nv.shared.matmul_kernel,"aw",@nobits
	.sectionflags	@""
	.align	16
	.zero		1024


//--------------------- .nv.shared.reserved.0     --------------------------
	.section	.nv.shared.reserved.0,"aw",@nobits
	.align	8
	.weak		__nv_reservedSMEM_offset_0_alias
	.size		__nv_reservedSMEM_offset_0_alias, 0, 64
	.other		__nv_reservedSMEM_offset_0_alias,@"STO_CUDA_RESERVED_SHARED STV_DEFAULT"
__nv_reservedSMEM_offset_0_alias:
	.zero		0
.nv.shared.reserved.0:
	.zero		64
	.weak		__nv_reservedSMEM_allocation_phase
	.type		__nv_reservedSMEM_allocation_phase,@object
	.size		__nv_reservedSMEM_allocation_phase,(.L_0 - __nv_reservedSMEM_allocation_phase)
__nv_reservedSMEM_allocation_phase:
	.zero		1
.L_0:
	.zero		7
	.weak		__nv_reservedSMEM_devtool_atexit_pc
	.type		__nv_reservedSMEM_devtool_atexit_pc,@object
	.size		__nv_reservedSMEM_devtool_atexit_pc,(__nv_reservedSMEM_allocation_mask - __nv_reservedSMEM_devtool_atexit_pc)
__nv_reservedSMEM_devtool_atexit_pc:
	.zero		8
	.weak		__nv_reservedSMEM_allocation_mask
	.type		__nv_reservedSMEM_allocation_mask,@object
	.size		__nv_reservedSMEM_allocation_mask,(.L_2 - __nv_reservedSMEM_allocation_mask)
__nv_reservedSMEM_allocation_mask:
	.zero		4
.L_2:
	.zero		4
	.weak		__nv_reservedSMEM_tmem_allocation_pipeline_mbarrier
	.type		__nv_reservedSMEM_tmem_allocation_pipeline_mbarrier,@object
	.size		__nv_reservedSMEM_tmem_allocation_pipeline_mbarrier,(__nv_reservedSMEM_tmem_allocation_pipeline_mbarrier_parity - __nv_reservedSMEM_tmem_allocation_pipeline_mbarrier)
__nv_reservedSMEM_tmem_allocation_pipeline_mbarrier:
	.zero		8
	.weak		__nv_reservedSMEM_tmem_allocation_pipeline_mbarrier_parity
	.type		__nv_reservedSMEM_tmem_allocation_pipeline_mbarrier_parity,@object
	.size		__nv_reservedSMEM_tmem_allocation_pipeline_mbarrier_parity,(.L_4 - __nv_reservedSMEM_tmem_allocation_pipeline_mbarrier_parity)
__nv_reservedSMEM_tmem_allocation_pipeline_mbarrier_parity:
	.zero		4
.L_4:


//--------------------- .nv.constant0.matmul_kernel --------------------------
	.section	.nv.constant0.matmul_kernel,"a",@progbits
	.sectionflags	@""
	.align	4
.nv.constant0.matmul_kernel:
	.zero		976


//--------------------- SYMBOLS --------------------------

	.type		.nv.reservedSmem.offset0,@object
	.size		.nv.reservedSmem.offset0,0x4
	.type		.nv.reservedSmem.cap,@object
	.size		.nv.reservedSmem.cap,0x4
